//
// Generated by NVIDIA NVVM Compiler
//
// Compiler Build ID: CL-36424714
// Cuda compilation tools, release 13.0, V13.0.88
// Based on NVVM 20.0.0
//

.version 9.0
.target sm_100
.address_size 64

	// .globl	_Z18process_tile_batchPKlPii
.const .align 1 .b8 d_mask_pattern[289] = {0, 0, 0, 0, 0, 0, 1, 1, 1, 1, 1, 0, 0, 0, 0, 0, 0, 0, 0, 0, 0, 1, 1, 1, 1, 1, 1, 1, 1, 1, 0, 0, 0, 0, 0, 0, 0, 1, 1, 1, 1, 1, 1, 1, 1, 1, 1, 1, 0, 0, 0, 0, 0, 1, 1, 1, 1, 1, 1, 1, 1, 1, 1, 1, 1, 1, 0, 0, 0, 1, 1, 1, 1, 1, 1, 1, 1, 1, 1, 1, 1, 1, 1, 1, 0, 0, 1, 1, 1, 1, 1, 1, 1, 1, 1, 1, 1, 1, 1, 1, 1, 0, 1, 1, 1, 1, 1, 1, 1, 1, 1, 1, 1, 1, 1, 1, 1, 1, 1, 1, 1, 1, 1, 1, 1, 1, 0, 0, 0, 1, 1, 1, 1, 1, 1, 1, 1, 1, 1, 1, 1, 1, 1, 0, 0, 0, 1, 1, 1, 1, 1, 1, 1, 1, 1, 1, 1, 1, 1, 1, 0, 0, 0, 1, 1, 1, 1, 1, 1, 1, 1, 1, 1, 1, 1, 1, 1, 1, 1, 1, 1, 1, 1, 1, 1, 1, 1, 0, 1, 1, 1, 1, 1, 1, 1, 1, 1, 1, 1, 1, 1, 1, 1, 0, 0, 1, 1, 1, 1, 1, 1, 1, 1, 1, 1, 1, 1, 1, 1, 1, 0, 0, 0, 1, 1, 1, 1, 1, 1, 1, 1, 1, 1, 1, 1, 1, 0, 0, 0, 0, 0, 1, 1, 1, 1, 1, 1, 1, 1, 1, 1, 1, 0, 0, 0, 0, 0, 0, 0, 1, 1, 1, 1, 1, 1, 1, 1, 1, 0, 0, 0, 0, 0, 0, 0, 0, 0, 0, 1, 1, 1, 1, 1};
// _ZZ18process_tile_batchPKlPiiE4tile has been demoted
// _ZZ18process_tile_batchPKlPiiE5s_max has been demoted

.visible .entry _Z18process_tile_batchPKlPii(
	.param .u64 .ptr .align 1 _Z18process_tile_batchPKlPii_param_0,
	.param .u64 .ptr .align 1 _Z18process_tile_batchPKlPii_param_1,
	.param .u32 _Z18process_tile_batchPKlPii_param_2
)
{
	.reg .pred 	%p<52>;
	.reg .b16 	%rs<46>;
	.reg .b32 	%r<230>;
	.reg .b64 	%rd<69>;
	// demoted variable
	.shared .align 1 .b8 _ZZ18process_tile_batchPKlPiiE4tile[15488];
	// demoted variable
	.shared .align 4 .b8 _ZZ18process_tile_batchPKlPiiE5s_max[1024];
	ld.param.u64 	%rd8, [_Z18process_tile_batchPKlPii_param_0];
	ld.param.u32 	%r87, [_Z18process_tile_batchPKlPii_param_2];
	mov.u32 	%r1, %ctaid.z;
	setp.ge.s32 	%p1, %r1, %r87;
	@%p1 bra 	$L__BB0_74;
	cvta.to.global.u64 	%rd1, %rd8;
	mov.u32 	%r88, %ctaid.x;
	mad.lo.s32 	%r2, %r88, 113, -8;
	mov.u32 	%r3, %tid.x;
	mov.u32 	%r203, %tid.y;
	mov.u32 	%r5, %ntid.x;
	mad.lo.s32 	%r6, %r203, %r5, %r3;
	setp.gt.u32 	%p2, %r203, 120;
	@%p2 bra 	$L__BB0_25;
	mul.wide.u32 	%rd10, %r1, 8;
	add.s64 	%rd11, %rd1, %rd10;
	ld.global.u64 	%rd2, [%rd11];
	add.s32 	%r7, %r3, %r5;
	max.u32 	%r89, %r7, 121;
	setp.lt.u32 	%p3, %r7, 121;
	selp.u32 	%r90, 1, 0, %p3;
	add.s32 	%r91, %r7, %r90;
	sub.s32 	%r92, %r89, %r91;
	div.u32 	%r93, %r92, %r5;
	add.s32 	%r8, %r93, %r90;
	add.s32 	%r9, %r2, %r3;
	add.s32 	%r10, %r9, %r5;
	add.s32 	%r94, %r10, -625;
	mul.lo.s32 	%r95, %r94, %r94;
	mul.lo.s32 	%r96, %r95, 4987142;
	cvt.s64.s32 	%rd12, %r96;
	mul.lo.s32 	%r97, %r94, 5947611;
	cvt.s64.s32 	%rd13, %r97;
	add.s64 	%rd3, %rd13, %rd12;
	add.s32 	%r11, %r7, %r5;
	add.s32 	%r98, %r94, %r5;
	mul.lo.s32 	%r99, %r98, %r98;
	mul.lo.s32 	%r100, %r99, 4987142;
	cvt.s64.s32 	%rd14, %r100;
	mul.lo.s32 	%r101, %r98, 5947611;
	cvt.s64.s32 	%rd15, %r101;
	add.s64 	%rd4, %rd15, %rd14;
	mov.u32 	%r102, %ctaid.y;
	mad.lo.s32 	%r12, %r102, 113, -8;
	mov.u32 	%r200, %r203;
$L__BB0_3:
	setp.gt.u32 	%p4, %r3, 120;
	@%p4 bra 	$L__BB0_24;
	and.b32  	%r14, %r8, 3;
	setp.eq.s32 	%p5, %r14, 3;
	add.s32 	%r15, %r12, %r200;
	add.s32 	%r103, %r15, -625;
	mul.lo.s32 	%r104, %r103, %r103;
	mul.wide.u32 	%rd16, %r104, 4392871;
	mul.lo.s32 	%r105, %r103, 389711;
	cvt.s64.s32 	%rd17, %r105;
	add.s64 	%rd18, %rd2, %rd17;
	add.s64 	%rd5, %rd18, %rd16;
	shl.b32 	%r106, %r200, 7;
	mov.u32 	%r107, _ZZ18process_tile_batchPKlPiiE4tile;
	add.s32 	%r16, %r107, %r106;
	mov.u32 	%r201, %r3;
	@%p5 bra 	$L__BB0_14;
	max.u32 	%r108, %r9, %r15;
	setp.gt.u32 	%p6, %r108, 1250;
	mov.b16 	%rs39, 0;
	@%p6 bra 	$L__BB0_7;
	add.s32 	%r109, %r9, -625;
	mul.lo.s32 	%r110, %r109, 5947611;
	cvt.s64.s32 	%rd19, %r110;
	mul.lo.s32 	%r111, %r109, %r109;
	mul.lo.s32 	%r112, %r111, 4987142;
	cvt.s64.s32 	%rd20, %r112;
	add.s64 	%rd21, %rd19, %rd20;
	add.s64 	%rd22, %rd5, %rd21;
	xor.b64  	%rd23, %rd22, 25303508018;
	mad.lo.s64 	%rd24, %rd23, 25214903917, 11;
	shr.u64 	%rd25, %rd24, 17;
	cvt.u32.u64 	%r113, %rd25;
	and.b32  	%r114, %r113, 2147483647;
	mul.lo.s32 	%r115, %r114, -858993459;
	shf.l.wrap.b32 	%r116, %r115, %r115, 31;
	setp.lt.u32 	%p7, %r116, 429496730;
	selp.u16 	%rs39, 1, 0, %p7;
$L__BB0_7:
	setp.eq.s32 	%p8, %r14, 0;
	add.s32 	%r17, %r16, %r3;
	st.shared.u8 	[%r17], %rs39;
	mov.u32 	%r201, %r7;
	@%p8 bra 	$L__BB0_14;
	max.u32 	%r117, %r10, %r15;
	setp.gt.u32 	%p9, %r117, 1250;
	mov.b16 	%rs40, 0;
	@%p9 bra 	$L__BB0_10;
	add.s64 	%rd26, %rd5, %rd3;
	xor.b64  	%rd27, %rd26, 25303508018;
	mad.lo.s64 	%rd28, %rd27, 25214903917, 11;
	shr.u64 	%rd29, %rd28, 17;
	cvt.u32.u64 	%r118, %rd29;
	and.b32  	%r119, %r118, 2147483647;
	mul.lo.s32 	%r120, %r119, -858993459;
	shf.l.wrap.b32 	%r121, %r120, %r120, 31;
	setp.lt.u32 	%p10, %r121, 429496730;
	selp.u16 	%rs40, 1, 0, %p10;
$L__BB0_10:
	setp.eq.s32 	%p11, %r14, 1;
	add.s32 	%r18, %r17, %r5;
	st.shared.u8 	[%r18], %rs40;
	mov.u32 	%r201, %r11;
	@%p11 bra 	$L__BB0_14;
	add.s32 	%r123, %r10, %r5;
	max.u32 	%r124, %r123, %r15;
	setp.gt.u32 	%p12, %r124, 1250;
	mov.b16 	%rs41, 0;
	@%p12 bra 	$L__BB0_13;
	add.s64 	%rd30, %rd5, %rd4;
	xor.b64  	%rd31, %rd30, 25303508018;
	mad.lo.s64 	%rd32, %rd31, 25214903917, 11;
	shr.u64 	%rd33, %rd32, 17;
	cvt.u32.u64 	%r125, %rd33;
	and.b32  	%r126, %r125, 2147483647;
	mul.lo.s32 	%r127, %r126, -858993459;
	shf.l.wrap.b32 	%r128, %r127, %r127, 31;
	setp.lt.u32 	%p13, %r128, 429496730;
	selp.u16 	%rs41, 1, 0, %p13;
$L__BB0_13:
	add.s32 	%r201, %r11, %r5;
	add.s32 	%r129, %r18, %r5;
	st.shared.u8 	[%r129], %rs41;
$L__BB0_14:
	setp.lt.u32 	%p14, %r8, 3;
	@%p14 bra 	$L__BB0_24;
$L__BB0_15:
	add.s32 	%r22, %r2, %r201;
	max.u32 	%r130, %r22, %r15;
	setp.gt.u32 	%p15, %r130, 1250;
	mov.b16 	%rs42, 0;
	@%p15 bra 	$L__BB0_17;
	add.s32 	%r131, %r22, -625;
	mul.lo.s32 	%r132, %r131, %r131;
	mul.lo.s32 	%r133, %r132, 4987142;
	cvt.s64.s32 	%rd34, %r133;
	mul.lo.s32 	%r134, %r131, 5947611;
	cvt.s64.s32 	%rd35, %r134;
	add.s64 	%rd36, %rd5, %rd35;
	add.s64 	%rd37, %rd36, %rd34;
	xor.b64  	%rd38, %rd37, 25303508018;
	mad.lo.s64 	%rd39, %rd38, 25214903917, 11;
	shr.u64 	%rd40, %rd39, 17;
	cvt.u32.u64 	%r135, %rd40;
	and.b32  	%r136, %r135, 2147483647;
	mul.lo.s32 	%r137, %r136, -858993459;
	shf.l.wrap.b32 	%r138, %r137, %r137, 31;
	setp.lt.u32 	%p16, %r138, 429496730;
	selp.u16 	%rs42, 1, 0, %p16;
$L__BB0_17:
	add.s32 	%r23, %r16, %r201;
	st.shared.u8 	[%r23], %rs42;
	add.s32 	%r24, %r22, %r5;
	max.u32 	%r139, %r24, %r15;
	setp.gt.u32 	%p17, %r139, 1250;
	mov.b16 	%rs43, 0;
	@%p17 bra 	$L__BB0_19;
	add.s32 	%r140, %r24, -625;
	mul.lo.s32 	%r141, %r140, %r140;
	mul.lo.s32 	%r142, %r141, 4987142;
	cvt.s64.s32 	%rd41, %r142;
	mul.lo.s32 	%r143, %r140, 5947611;
	cvt.s64.s32 	%rd42, %r143;
	add.s64 	%rd43, %rd5, %rd42;
	add.s64 	%rd44, %rd43, %rd41;
	xor.b64  	%rd45, %rd44, 25303508018;
	mad.lo.s64 	%rd46, %rd45, 25214903917, 11;
	shr.u64 	%rd47, %rd46, 17;
	cvt.u32.u64 	%r144, %rd47;
	and.b32  	%r145, %r144, 2147483647;
	mul.lo.s32 	%r146, %r145, -858993459;
	shf.l.wrap.b32 	%r147, %r146, %r146, 31;
	setp.lt.u32 	%p18, %r147, 429496730;
	selp.u16 	%rs43, 1, 0, %p18;
$L__BB0_19:
	add.s32 	%r25, %r23, %r5;
	st.shared.u8 	[%r25], %rs43;
	add.s32 	%r26, %r24, %r5;
	max.u32 	%r148, %r26, %r15;
	setp.gt.u32 	%p19, %r148, 1250;
	mov.b16 	%rs44, 0;
	@%p19 bra 	$L__BB0_21;
	add.s32 	%r149, %r26, -625;
	mul.lo.s32 	%r150, %r149, %r149;
	mul.lo.s32 	%r151, %r150, 4987142;
	cvt.s64.s32 	%rd48, %r151;
	mul.lo.s32 	%r152, %r149, 5947611;
	cvt.s64.s32 	%rd49, %r152;
	add.s64 	%rd50, %rd5, %rd49;
	add.s64 	%rd51, %rd50, %rd48;
	xor.b64  	%rd52, %rd51, 25303508018;
	mad.lo.s64 	%rd53, %rd52, 25214903917, 11;
	shr.u64 	%rd54, %rd53, 17;
	cvt.u32.u64 	%r153, %rd54;
	and.b32  	%r154, %r153, 2147483647;
	mul.lo.s32 	%r155, %r154, -858993459;
	shf.l.wrap.b32 	%r156, %r155, %r155, 31;
	setp.lt.u32 	%p20, %r156, 429496730;
	selp.u16 	%rs44, 1, 0, %p20;
$L__BB0_21:
	add.s32 	%r27, %r25, %r5;
	st.shared.u8 	[%r27], %rs44;
	add.s32 	%r28, %r26, %r5;
	max.u32 	%r157, %r28, %r15;
	setp.gt.u32 	%p21, %r157, 1250;
	mov.b16 	%rs45, 0;
	@%p21 bra 	$L__BB0_23;
	add.s32 	%r158, %r28, -625;
	mul.lo.s32 	%r159, %r158, %r158;
	mul.lo.s32 	%r160, %r159, 4987142;
	cvt.s64.s32 	%rd55, %r160;
	mul.lo.s32 	%r161, %r158, 5947611;
	cvt.s64.s32 	%rd56, %r161;
	add.s64 	%rd57, %rd5, %rd56;
	add.s64 	%rd58, %rd57, %rd55;
	xor.b64  	%rd59, %rd58, 25303508018;
	mad.lo.s64 	%rd60, %rd59, 25214903917, 11;
	shr.u64 	%rd61, %rd60, 17;
	cvt.u32.u64 	%r162, %rd61;
	and.b32  	%r163, %r162, 2147483647;
	mul.lo.s32 	%r164, %r163, -858993459;
	shf.l.wrap.b32 	%r165, %r164, %r164, 31;
	setp.lt.u32 	%p22, %r165, 429496730;
	selp.u16 	%rs45, 1, 0, %p22;
$L__BB0_23:
	add.s32 	%r166, %r27, %r5;
	st.shared.u8 	[%r166], %rs45;
	shl.b32 	%r167, %r5, 2;
	add.s32 	%r201, %r167, %r201;
	setp.lt.u32 	%p23, %r201, 121;
	@%p23 bra 	$L__BB0_15;
$L__BB0_24:
	mov.u32 	%r168, %ntid.y;
	add.s32 	%r200, %r200, %r168;
	setp.lt.u32 	%p24, %r200, 121;
	@%p24 bra 	$L__BB0_3;
$L__BB0_25:
	bar.sync 	0;
	setp.gt.u32 	%p25, %r203, 104;
	mov.b32 	%r227, 0;
	@%p25 bra 	$L__BB0_67;
	mov.b32 	%r227, 0;
	mov.u32 	%r31, %ntid.y;
	mov.u64 	%rd63, d_mask_pattern;
	add.s64 	%rd62, %rd63, 8;
$L__BB0_27:
	setp.gt.u32 	%p26, %r3, 104;
	@%p26 bra 	$L__BB0_66;
	shl.b32 	%r171, %r203, 7;
	mov.u32 	%r172, _ZZ18process_tile_batchPKlPiiE4tile;
	add.s32 	%r173, %r172, %r171;
	add.s32 	%r34, %r173, 8;
	mov.u32 	%r205, %r3;
$L__BB0_29:
	add.s32 	%r207, %r34, %r205;
	mov.b32 	%r208, 0;
	mov.u64 	%rd68, %rd62;
	mov.u32 	%r210, %r208;
$L__BB0_30:
	ld.const.u8 	%rs22, [%rd68+-8];
	setp.eq.s16 	%p27, %rs22, 0;
	@%p27 bra 	$L__BB0_32;
	ld.shared.u8 	%r175, [%r207+-8];
	add.s32 	%r210, %r210, %r175;
$L__BB0_32:
	ld.const.u8 	%rs23, [%rd68+-7];
	setp.eq.s16 	%p28, %rs23, 0;
	@%p28 bra 	$L__BB0_34;
	ld.shared.u8 	%r176, [%r207+-7];
	add.s32 	%r210, %r210, %r176;
$L__BB0_34:
	ld.const.u8 	%rs24, [%rd68+-6];
	setp.eq.s16 	%p29, %rs24, 0;
	@%p29 bra 	$L__BB0_36;
	ld.shared.u8 	%r177, [%r207+-6];
	add.s32 	%r210, %r210, %r177;
$L__BB0_36:
	ld.const.u8 	%rs25, [%rd68+-5];
	setp.eq.s16 	%p30, %rs25, 0;
	@%p30 bra 	$L__BB0_38;
	ld.shared.u8 	%r178, [%r207+-5];
	add.s32 	%r210, %r210, %r178;
$L__BB0_38:
	ld.const.u8 	%rs26, [%rd68+-4];
	setp.eq.s16 	%p31, %rs26, 0;
	@%p31 bra 	$L__BB0_40;
	ld.shared.u8 	%r179, [%r207+-4];
	add.s32 	%r210, %r210, %r179;
$L__BB0_40:
	ld.const.u8 	%rs27, [%rd68+-3];
	setp.eq.s16 	%p32, %rs27, 0;
	@%p32 bra 	$L__BB0_42;
	ld.shared.u8 	%r180, [%r207+-3];
	add.s32 	%r210, %r210, %r180;
$L__BB0_42:
	ld.const.u8 	%rs28, [%rd68+-2];
	setp.eq.s16 	%p33, %rs28, 0;
	@%p33 bra 	$L__BB0_44;
	ld.shared.u8 	%r181, [%r207+-2];
	add.s32 	%r210, %r210, %r181;
$L__BB0_44:
	ld.const.u8 	%rs29, [%rd68+-1];
	setp.eq.s16 	%p34, %rs29, 0;
	@%p34 bra 	$L__BB0_46;
	ld.shared.u8 	%r182, [%r207+-1];
	add.s32 	%r210, %r210, %r182;
$L__BB0_46:
	ld.const.u8 	%rs30, [%rd68];
	setp.eq.s16 	%p35, %rs30, 0;
	@%p35 bra 	$L__BB0_48;
	ld.shared.u8 	%r183, [%r207];
	add.s32 	%r210, %r210, %r183;
$L__BB0_48:
	ld.const.u8 	%rs31, [%rd68+1];
	setp.eq.s16 	%p36, %rs31, 0;
	@%p36 bra 	$L__BB0_50;
	ld.shared.u8 	%r184, [%r207+1];
	add.s32 	%r210, %r210, %r184;
$L__BB0_50:
	ld.const.u8 	%rs32, [%rd68+2];
	setp.eq.s16 	%p37, %rs32, 0;
	@%p37 bra 	$L__BB0_52;
	ld.shared.u8 	%r185, [%r207+2];
	add.s32 	%r210, %r210, %r185;
$L__BB0_52:
	ld.const.u8 	%rs33, [%rd68+3];
	setp.eq.s16 	%p38, %rs33, 0;
	@%p38 bra 	$L__BB0_54;
	ld.shared.u8 	%r186, [%r207+3];
	add.s32 	%r210, %r210, %r186;
$L__BB0_54:
	ld.const.u8 	%rs34, [%rd68+4];
	setp.eq.s16 	%p39, %rs34, 0;
	@%p39 bra 	$L__BB0_56;
	ld.shared.u8 	%r187, [%r207+4];
	add.s32 	%r210, %r210, %r187;
$L__BB0_56:
	ld.const.u8 	%rs35, [%rd68+5];
	setp.eq.s16 	%p40, %rs35, 0;
	@%p40 bra 	$L__BB0_58;
	ld.shared.u8 	%r188, [%r207+5];
	add.s32 	%r210, %r210, %r188;
$L__BB0_58:
	ld.const.u8 	%rs36, [%rd68+6];
	setp.eq.s16 	%p41, %rs36, 0;
	@%p41 bra 	$L__BB0_60;
	ld.shared.u8 	%r189, [%r207+6];
	add.s32 	%r210, %r210, %r189;
$L__BB0_60:
	ld.const.u8 	%rs37, [%rd68+7];
	setp.eq.s16 	%p42, %rs37, 0;
	@%p42 bra 	$L__BB0_62;
	ld.shared.u8 	%r190, [%r207+7];
	add.s32 	%r210, %r210, %r190;
$L__BB0_62:
	ld.const.u8 	%rs38, [%rd68+8];
	setp.eq.s16 	%p43, %rs38, 0;
	@%p43 bra 	$L__BB0_64;
	ld.shared.u8 	%r191, [%r207+8];
	add.s32 	%r210, %r210, %r191;
$L__BB0_64:
	add.s32 	%r208, %r208, 1;
	add.s32 	%r207, %r207, 128;
	add.s64 	%rd68, %rd68, 17;
	setp.ne.s32 	%p44, %r208, 17;
	@%p44 bra 	$L__BB0_30;
	max.s32 	%r227, %r210, %r227;
	add.s32 	%r205, %r205, %r5;
	setp.lt.u32 	%p45, %r205, 105;
	@%p45 bra 	$L__BB0_29;
$L__BB0_66:
	add.s32 	%r203, %r203, %r31;
	setp.lt.u32 	%p46, %r203, 105;
	@%p46 bra 	$L__BB0_27;
$L__BB0_67:
	shl.b32 	%r192, %r6, 2;
	mov.u32 	%r193, _ZZ18process_tile_batchPKlPiiE5s_max;
	add.s32 	%r82, %r193, %r192;
	st.shared.u32 	[%r82], %r227;
	bar.sync 	0;
	mov.u32 	%r194, %ntid.y;
	mul.lo.s32 	%r229, %r5, %r194;
	setp.lt.u32 	%p47, %r229, 2;
	@%p47 bra 	$L__BB0_72;
$L__BB0_68:
	mov.u32 	%r84, %r229;
	shr.u32 	%r229, %r84, 1;
	setp.ge.u32 	%p48, %r6, %r229;
	@%p48 bra 	$L__BB0_71;
	shl.b32 	%r195, %r229, 2;
	add.s32 	%r196, %r82, %r195;
	ld.shared.u32 	%r86, [%r196];
	ld.shared.u32 	%r197, [%r82];
	setp.le.s32 	%p49, %r86, %r197;
	@%p49 bra 	$L__BB0_71;
	st.shared.u32 	[%r82], %r86;
$L__BB0_71:
	bar.sync 	0;
	setp.gt.u32 	%p50, %r84, 3;
	@%p50 bra 	$L__BB0_68;
$L__BB0_72:
	setp.ne.s32 	%p51, %r6, 0;
	@%p51 bra 	$L__BB0_74;
	ld.param.u64 	%rd67, [_Z18process_tile_batchPKlPii_param_1];
	cvta.to.global.u64 	%rd64, %rd67;
	mul.wide.u32 	%rd65, %r1, 4;
	add.s64 	%rd66, %rd64, %rd65;
	ld.shared.u32 	%r198, [_ZZ18process_tile_batchPKlPiiE5s_max];
	atom.global.max.s32 	%r199, [%rd66], %r198;
$L__BB0_74:
	ret;

}


// ===== COMPILED SASS (sm_100) =====

	.target	sm_100

	.elftype	@"ET_EXEC"


//--------------------- .note.nv.tkinfo           --------------------------
	.section	.note.nv.tkinfo,"",@"SHT_NOTE"
	.sectionflags	@"SHF_NOTE_NV_TKINFO"
	.tkinfo
        /*0018*/ 	.word	0x00000002
        /*0030*/ 	.string	""
        /*0030*/ 	.string	"ptxas"
        /*0030*/ 	.string	"Cuda compilation tools, release 13.0, V13.0.88"
        /*0030*/ 	.string	"Build cuda_13.0.r13.0/compiler.36424714_0"
        /*0030*/ 	.string	"-arch sm_100 -m 64 "



//--------------------- .note.nv.cuinfo           --------------------------
	.section	.note.nv.cuinfo,"",@"SHT_NOTE"
	.sectionflags	@"SHF_NOTE_NV_CUINFO"
        /*0018*/ 	.short	0x0002
        /*001a*/ 	.short	0x0064
        /*001c*/ 	.short	0x0082
	.zero		2


//--------------------- .nv.info                  --------------------------
	.section	.nv.info,"",@"SHT_CUDA_INFO"
	.align	4


	//----- nvinfo : EIATTR_REGCOUNT
	.align		4
        /*0000*/ 	.byte	0x04, 0x2f
        /*0002*/ 	.short	(.L_2 - .L_1)
	.align		4
.L_1:
        /*0004*/ 	.word	index@(_Z18process_tile_batchPKlPii)
        /*0008*/ 	.word	0x00000020


	//----- nvinfo : EIATTR_FRAME_SIZE
	.align		4
.L_2:
        /*000c*/ 	.byte	0x04, 0x11
        /*000e*/ 	.short	(.L_4 - .L_3)
	.align		4
.L_3:
        /*0010*/ 	.word	index@(_Z18process_tile_batchPKlPii)
        /*0014*/ 	.word	0x00000000


	//----- nvinfo : EIATTR_MIN_STACK_SIZE
	.align		4
.L_4:
        /*0018*/ 	.byte	0x04, 0x12
        /*001a*/ 	.short	(.L_6 - .L_5)
	.align		4
.L_5:
        /*001c*/ 	.word	index@(_Z18process_tile_batchPKlPii)
        /*0020*/ 	.word	0x00000000
.L_6:


//--------------------- .nv.compat                --------------------------
	.section	.nv.compat,"",@"SHT_CUDA_COMPAT_INFO"
	.align	4
        /*0000*/ 	.byte	0x02, 0x09, 0x00, 0x00, 0x02, 0x02, 0x01, 0x00, 0x02, 0x05, 0x05, 0x00, 0x03, 0x07, 0x01, 0x01
        /*0010*/ 	.byte	0x02, 0x03, 0x00, 0x00, 0x02, 0x06, 0x01, 0x00, 0x04, 0x0b, 0x08, 0x00, 0x09, 0x00, 0x00, 0x00
        /*0020*/ 	.byte	0x00, 0x00, 0x00, 0x00


//--------------------- .nv.info._Z18process_tile_batchPKlPii --------------------------
	.section	.nv.info._Z18process_tile_batchPKlPii,"",@"SHT_CUDA_INFO"
	.sectionflags	@""
	.align	4


	//----- nvinfo : EIATTR_CUDA_API_VERSION
	.align		4
        /*0000*/ 	.byte	0x04, 0x37
        /*0002*/ 	.short	(.L_8 - .L_7)
.L_7:
        /*0004*/ 	.word	0x00000082


	//----- nvinfo : EIATTR_KPARAM_INFO
	.align		4
.L_8:
        /*0008*/ 	.byte	0x04, 0x17
        /*000a*/ 	.short	(.L_10 - .L_9)
.L_9:
        /*000c*/ 	.word	0x00000000
        /*0010*/ 	.short	0x0002
        /*0012*/ 	.short	0x0010
        /*0014*/ 	.byte	0x00, 0xf0, 0x11, 0x00


	//----- nvinfo : EIATTR_KPARAM_INFO
	.align		4
.L_10:
        /*0018*/ 	.byte	0x04, 0x17
        /*001a*/ 	.short	(.L_12 - .L_11)
.L_11:
        /*001c*/ 	.word	0x00000000
        /*0020*/ 	.short	0x0001
        /*0022*/ 	.short	0x0008
        /*0024*/ 	.byte	0x00, 0xf5, 0x21, 0x00


	//----- nvinfo : EIATTR_KPARAM_INFO
	.align		4
.L_12:
        /*0028*/ 	.byte	0x04, 0x17
        /*002a*/ 	.short	(.L_14 - .L_13)
.L_13:
        /*002c*/ 	.word	0x00000000
        /*0030*/ 	.short	0x0000
        /*0032*/ 	.short	0x0000
        /*0034*/ 	.byte	0x00, 0xf5, 0x21, 0x00


	//----- nvinfo : EIATTR_SPARSE_MMA_MASK
	.align		4
.L_14:
        /*0038*/ 	.byte	0x03, 0x50
        /*003a*/ 	.short	0x0000


	//----- nvinfo : EIATTR_MAXREG_COUNT
	.align		4
        /*003c*/ 	.byte	0x03, 0x1b
        /*003e*/ 	.short	0x00ff


	//----- nvinfo : EIATTR_NUM_BARRIERS
	.align		4
        /*0040*/ 	.byte	0x02, 0x4c
        /*0042*/ 	.byte	0x01
	.zero		1


	//----- nvinfo : EIATTR_MERCURY_ISA_VERSION
	.align		4
        /*0044*/ 	.byte	0x03, 0x5f
        /*0046*/ 	.short	0x0101


	//----- nvinfo : EIATTR_VRC_CTA_INIT_COUNT
	.align		4
        /*0048*/ 	.byte	0x02, 0x4a
	.zero		1
	.zero		1


	//----- nvinfo : EIATTR_EXIT_INSTR_OFFSETS
	.align		4
        /*004c*/ 	.byte	0x04, 0x1c
        /*004e*/ 	.short	(.L_16 - .L_15)


	//   ....[0]....
.L_15:
        /*0050*/ 	.word	0x00000040


	//   ....[1]....
        /*0054*/ 	.word	0x00001b70


	//   ....[2]....
        /*0058*/ 	.word	0x00001bf0


	//----- nvinfo : EIATTR_CRS_STACK_SIZE
	.align		4
.L_16:
        /*005c*/ 	.byte	0x04, 0x1e
        /*005e*/ 	.short	(.L_18 - .L_17)
.L_17:
        /*0060*/ 	.word	0x00000000


	//----- nvinfo : EIATTR_CBANK_PARAM_SIZE
	.align		4
.L_18:
        /*0064*/ 	.byte	0x03, 0x19
        /*0066*/ 	.short	0x0014


	//----- nvinfo : EIATTR_PARAM_CBANK
	.align		4
        /*0068*/ 	.byte	0x04, 0x0a
        /*006a*/ 	.short	(.L_20 - .L_19)
	.align		4
.L_19:
        /*006c*/ 	.word	index@(.nv.constant0._Z18process_tile_batchPKlPii)
        /*0070*/ 	.short	0x0380
        /*0072*/ 	.short	0x0014


	//----- nvinfo : EIATTR_SW_WAR
	.align		4
.L_20:
        /*0074*/ 	.byte	0x04, 0x36
        /*0076*/ 	.short	(.L_22 - .L_21)
.L_21:
        /*0078*/ 	.word	0x00000008
.L_22:


//--------------------- .nv.callgraph             --------------------------
	.section	.nv.callgraph,"",@"SHT_CUDA_CALLGRAPH"
	.align	4
	.sectionentsize	8
	.align		4
        /*0000*/ 	.word	0x00000000
	.align		4
        /*0004*/ 	.word	0xffffffff
	.align		4
        /*0008*/ 	.word	0x00000000
	.align		4
        /*000c*/ 	.word	0xfffffffe
	.align		4
        /*0010*/ 	.word	0x00000000
	.align		4
        /*0014*/ 	.word	0xfffffffd
	.align		4
        /*0018*/ 	.word	0x00000000
	.align		4
        /*001c*/ 	.word	0xfffffffc


//--------------------- .nv.constant3             --------------------------
	.section	.nv.constant3,"a",@progbits
.nv.constant3:
	.type		d_mask_pattern,@object
	.size		d_mask_pattern,(.L_0 - d_mask_pattern)
d_mask_pattern:
        /*0000*/ 	.byte	0x00, 0x00, 0x00, 0x00, 0x00, 0x00, 0x01, 0x01, 0x01, 0x01, 0x01, 0x00, 0x00, 0x00, 0x00, 0x00
        /* <DEDUP_REMOVED lines=17> */
        /*0120*/ 	.byte	0x00
.L_0:


//--------------------- .text._Z18process_tile_batchPKlPii --------------------------
	.section	.text._Z18process_tile_batchPKlPii,"ax",@progbits
	.align	128
        .global         _Z18process_tile_batchPKlPii
        .type           _Z18process_tile_batchPKlPii,@function
        .size           _Z18process_tile_batchPKlPii,(.L_x_34 - _Z18process_tile_batchPKlPii)
        .other          _Z18process_tile_batchPKlPii,@"STO_CUDA_ENTRY STV_DEFAULT"
_Z18process_tile_batchPKlPii:
.text._Z18process_tile_batchPKlPii:
[----:B------:R-:W-:Y:S01]  /*0000*/  LDC R1, c[0x0][0x37c] ;  /* 0x0000df00ff017b82 */ /* 0x000fe20000000800 */
[----:B------:R-:W0:Y:S01]  /*0010*/  S2R R0, SR_CTAID.Z ;  /* 0x0000000000007919 */ /* 0x000e220000002700 */
[----:B------:R-:W0:Y:S02]  /*0020*/  LDCU UR4, c[0x0][0x390] ;  /* 0x00007200ff0477ac */ /* 0x000e240008000800 */
[----:B0-----:R-:W-:-:S13]  /*0030*/  ISETP.GE.AND P0, PT, R0, UR4, PT ;  /* 0x0000000400007c0c */ /* 0x001fda000bf06270 */
[----:B------:R-:W-:Y:S05]  /*0040*/  @P0 EXIT ;  /* 0x000000000000094d */ /* 0x000fea0003800000 */
[----:B------:R-:W0:Y:S01]  /*0050*/  S2R R2, SR_TID.Y ;  /* 0x0000000000027919 */ /* 0x000e220000002200 */
[----:B------:R-:W1:Y:S01]  /*0060*/  LDCU UR6, c[0x0][0x360] ;  /* 0x00006c00ff0677ac */ /* 0x000e620008000800 */
[----:B------:R-:W-:Y:S01]  /*0070*/  BSSY.RECONVERGENT B2, `(.L_x_0) ;  /* 0x000012c000027945 */ /* 0x000fe20003800200 */
[----:B------:R-:W2:Y:S01]  /*0080*/  S2R R3, SR_TID.X ;  /* 0x0000000000037919 */ /* 0x000ea20000002100 */
[----:B------:R-:W3:Y:S01]  /*0090*/  LDCU.64 UR8, c[0x0][0x358] ;  /* 0x00006b00ff0877ac */ /* 0x000ee20008000a00 */
[----:B0-----:R-:W-:-:S13]  /*00a0*/  ISETP.GT.U32.AND P0, PT, R2, 0x78, PT ;  /* 0x000000780200780c */ /* 0x001fda0003f04070 */
[----:B-123--:R-:W-:Y:S05]  /*00b0*/  @P0 BRA `(.L_x_1) ;  /* 0x00000010009c0947 */ /* 0x00efea0003800000 */
[----:B------:R-:W0:Y:S02]  /*00c0*/  LDC.64 R12, c[0x0][0x380] ;  /* 0x0000e000ff0c7b82 */ /* 0x000e240000000a00 */
[----:B0-----:R-:W-:-:S06]  /*00d0*/  IMAD.WIDE.U32 R12, R0, 0x8, R12 ;  /* 0x00000008000c7825 */ /* 0x001fcc00078e000c */
[----:B------:R-:W5:Y:S01]  /*00e0*/  LDG.E.64 R12, desc[UR8][R12.64] ;  /* 0x000000080c0c7981 */ /* 0x000f62000c1e1b00 */
[----:B------:R-:W0:Y:S01]  /*00f0*/  I2F.U32.RP R8, UR6 ;  /* 0x0000000600087d06 */ /* 0x000e220008209000 */
[----:B------:R-:W-:Y:S01]  /*0100*/  VIADD R4, R3, UR6 ;  /* 0x0000000603047c36 */ /* 0x000fe20008000000 */
[----:B------:R-:W-:Y:S01]  /*0110*/  ISETP.NE.U32.AND P2, PT, RZ, UR6, PT ;  /* 0x00000006ff007c0c */ /* 0x000fe2000bf45070 */
[----:B------:R-:W1:Y:S01]  /*0120*/  S2R R9, SR_CTAID.X ;  /* 0x0000000000097919 */ /* 0x000e620000002500 */
[----:B------:R-:W-:Y:S02]  /*0130*/  IMAD.MOV.U32 R17, RZ, RZ, 0x71 ;  /* 0x00000071ff117424 */ /* 0x000fe400078e00ff */
[C---:B------:R-:W-:Y:S01]  /*0140*/  ISETP.GE.U32.AND P0, PT, R4.reuse, 0x79, PT ;  /* 0x000000790400780c */ /* 0x040fe20003f06070 */
[----:B------:R-:W2:Y:S01]  /*0150*/  S2R R16, SR_CTAID.Y ;  /* 0x0000000000107919 */ /* 0x000ea20000002600 */
[----:B------:R-:W-:Y:S01]  /*0160*/  VIMNMX.U32 R5, PT, PT, R4, 0x79, !PT ;  /* 0x0000007904057848 */ /* 0x000fe20007fe0000 */
[----:B------:R-:W-:Y:S01]  /*0170*/  IMAD.MOV.U32 R21, RZ, RZ, R2 ;  /* 0x000000ffff157224 */ /* 0x000fe200078e0002 */
[----:B------:R-:W-:-:S04]  /*0180*/  SEL R15, RZ, 0x1, P0 ;  /* 0x00000001ff0f7807 */ /* 0x000fc80000000000 */
[----:B------:R-:W-:Y:S01]  /*0190*/  IADD3 R5, PT, PT, R5, -R4, -R15 ;  /* 0x8000000405057210 */ /* 0x000fe20007ffe80f */
[----:B0-----:R-:W0:Y:S02]  /*01a0*/  MUFU.RCP R8, R8 ;  /* 0x0000000800087308 */ /* 0x001e240000001000 */
[----:B0-----:R-:W-:-:S06]  /*01b0*/  VIADD R6, R8, 0xffffffe ;  /* 0x0ffffffe08067836 */ /* 0x001fcc0000000000 */
[----:B------:R0:W3:Y:S02]  /*01c0*/  F2I.FTZ.U32.TRUNC.NTZ R7, R6 ;  /* 0x0000000600077305 */ /* 0x0000e4000021f000 */
[----:B0-----:R-:W-:Y:S02]  /*01d0*/  IMAD.MOV.U32 R6, RZ, RZ, RZ ;  /* 0x000000ffff067224 */ /* 0x001fe400078e00ff */
[----:B---3--:R-:W-:-:S04]  /*01e0*/  IMAD.MOV R11, RZ, RZ, -R7 ;  /* 0x000000ffff0b7224 */ /* 0x008fc800078e0a07 */
[----:B------:R-:W-:-:S04]  /*01f0*/  IMAD R11, R11, UR6, RZ ;  /* 0x000000060b0b7c24 */ /* 0x000fc8000f8e02ff */
[----:B------:R-:W-:-:S04]  /*0200*/  IMAD.HI.U32 R18, R7, R11, R6 ;  /* 0x0000000b07127227 */ /* 0x000fc800078e0006 */
[----:B-1----:R-:W-:Y:S02]  /*0210*/  IMAD R6, R9, R17, -0x8 ;  /* 0xfffffff809067424 */ /* 0x002fe400078e0211 */
[----:B------:R-:W-:-:S04]  /*0220*/  IMAD.HI.U32 R18, R18, R5, RZ ;  /* 0x0000000512127227 */ /* 0x000fc800078e00ff */
[----:B------:R-:W-:-:S04]  /*0230*/  IMAD.MOV R8, RZ, RZ, -R18 ;  /* 0x000000ffff087224 */ /* 0x000fc800078e0a12 */
[----:B------:R-:W-:Y:S02]  /*0240*/  IMAD R8, R8, UR6, R5 ;  /* 0x0000000608087c24 */ /* 0x000fe4000f8e0205 */
[----:B------:R-:W-:-:S03]  /*0250*/  IMAD.IADD R5, R6, 0x1, R3 ;  /* 0x0000000106057824 */ /* 0x000fc600078e0203 */
[----:B------:R-:W-:Y:S01]  /*0260*/  ISETP.GE.U32.AND P0, PT, R8, UR6, PT ;  /* 0x0000000608007c0c */ /* 0x000fe2000bf06070 */
[----:B------:R-:W-:-:S04]  /*0270*/  VIADD R7, R5, UR6 ;  /* 0x0000000605077c36 */ /* 0x000fc80008000000 */
[----:B------:R-:W-:-:S04]  /*0280*/  VIADD R9, R7, 0xfffffd8f ;  /* 0xfffffd8f07097836 */ /* 0x000fc80000000000 */
[C---:B------:R-:W-:Y:S02]  /*0290*/  VIADD R10, R9.reuse, UR6 ;  /* 0x00000006090a7c36 */ /* 0x040fe40008000000 */
[----:B------:R-:W-:Y:S02]  /*02a0*/  IMAD R9, R9, R9, RZ ;  /* 0x0000000909097224 */ /* 0x000fe400078e02ff */
[----:B------:R-:W-:Y:S02]  /*02b0*/  @P0 VIADD R8, R8, -UR6 ;  /* 0x8000000608080c36 */ /* 0x000fe40008000000 */
[----:B------:R-:W-:Y:S02]  /*02c0*/  IMAD R14, R10, R10, RZ ;  /* 0x0000000a0a0e7224 */ /* 0x000fe400078e02ff */
[----:B------:R-:W-:Y:S01]  /*02d0*/  IMAD R11, R9, 0x4c1906, RZ ;  /* 0x004c1906090b7824 */ /* 0x000fe200078e02ff */
[----:B------:R-:W-:Y:S01]  /*02e0*/  ISETP.GE.U32.AND P1, PT, R8, UR6, PT ;  /* 0x0000000608007c0c */ /* 0x000fe2000bf26070 */
[----:B------:R-:W-:-:S02]  /*02f0*/  IMAD.MOV.U32 R8, RZ, RZ, 0x5ac0db ;  /* 0x005ac0dbff087424 */ /* 0x000fc400078e00ff */
[----:B------:R-:W-:Y:S02]  /*0300*/  @P0 VIADD R18, R18, 0x1 ;  /* 0x0000000112120836 */ /* 0x000fe40000000000 */
[----:B------:R-:W-:Y:S02]  /*0310*/  IMAD R8, R7, R8, 0x226f2955 ;  /* 0x226f295507087424 */ /* 0x000fe400078e0208 */
[----:B------:R-:W-:Y:S02]  /*0320*/  IMAD R9, R10, 0x5ac0db, RZ ;  /* 0x005ac0db0a097824 */ /* 0x000fe400078e02ff */
[----:B------:R-:W-:Y:S01]  /*0330*/  IMAD R14, R14, 0x4c1906, RZ ;  /* 0x004c19060e0e7824 */ /* 0x000fe200078e02ff */
[----:B------:R-:W-:Y:S01]  /*0340*/  SHF.R.S32.HI R20, RZ, 0x1f, R8 ;  /* 0x0000001fff147819 */ /* 0x000fe20000011408 */
[----:B--2---:R-:W-:Y:S01]  /*0350*/  IMAD R10, R16, R17, -0x8 ;  /* 0xfffffff8100a7424 */ /* 0x004fe200078e0211 */
[----:B------:R-:W-:Y:S01]  /*0360*/  IADD3 R8, P0, PT, R11, R8, RZ ;  /* 0x000000080b087210 */ /* 0x000fe20007f1e0ff */
[----:B------:R-:W-:Y:S01]  /*0370*/  @P1 VIADD R18, R18, 0x1 ;  /* 0x0000000112121836 */ /* 0x000fe20000000000 */
[----:B------:R-:W-:-:S02]  /*0380*/  SHF.R.S32.HI R19, RZ, 0x1f, R9 ;  /* 0x0000001fff137819 */ /* 0x000fc40000011409 */
[----:B------:R-:W-:Y:S02]  /*0390*/  @!P2 LOP3.LUT R18, RZ, UR6, RZ, 0x33, !PT ;  /* 0x00000006ff12ac12 */ /* 0x000fe4000f8e33ff */
[C---:B------:R-:W-:Y:S02]  /*03a0*/  IADD3 R9, P1, PT, R14.reuse, R9, RZ ;  /* 0x000000090e097210 */ /* 0x040fe40007f3e0ff */
[----:B------:R-:W-:Y:S01]  /*03b0*/  LEA.HI.X.SX32 R11, R11, R20, 0x1, P0 ;  /* 0x000000140b0b7211 */ /* 0x000fe200000f0eff */
[----:B------:R-:W-:Y:S01]  /*03c0*/  IMAD.IADD R18, R15, 0x1, R18 ;  /* 0x000000010f127824 */ /* 0x000fe200078e0212 */
[----:B------:R-:W-:Y:S02]  /*03d0*/  LEA.HI.X.SX32 R19, R14, R19, 0x1, P1 ;  /* 0x000000130e137211 */ /* 0x000fe400008f0eff */
[----:B------:R-:W-:-:S07]  /*03e0*/  IADD3 R20, PT, PT, R4, UR6, RZ ;  /* 0x0000000604147c10 */ /* 0x000fce000fffe0ff */
.L_x_21:
[----:B------:R-:W-:Y:S01]  /*03f0*/  ISETP.GT.U32.AND P0, PT, R3, 0x78, PT ;  /* 0x000000780300780c */ /* 0x000fe20003f04070 */
[----:B------:R-:W-:-:S12]  /*0400*/  BSSY.RECONVERGENT B1, `(.L_x_2) ;  /* 0x00000ee000017945 */ /* 0x000fd80003800200 */
[----:B01----:R-:W-:Y:S05]  /*0410*/  @P0 BRA `(.L_x_3) ;  /* 0x0000000c00b00947 */ /* 0x003fea0003800000 */
[----:B------:R-:W0:Y:S01]  /*0420*/  S2UR UR5, SR_CgaCtaId ;  /* 0x00000000000579c3 */ /* 0x000e220000008800 */
[----:B------:R-:W-:Y:S01]  /*0430*/  IMAD.IADD R22, R10, 0x1, R21 ;  /* 0x000000010a167824 */ /* 0x000fe200078e0215 */
[----:B------:R-:W-:Y:S01]  /*0440*/  LOP3.LUT R25, R18, 0x3, RZ, 0xc0, !PT ;  /* 0x0000000312197812 */ /* 0x000fe200078ec0ff */
[----:B------:R-:W-:Y:S01]  /*0450*/  IMAD.MOV.U32 R15, RZ, RZ, 0x5f24f ;  /* 0x0005f24fff0f7424 */ /* 0x000fe200078e00ff */
[----:B------:R-:W-:Y:S01]  /*0460*/  UMOV UR4, 0x400 ;  /* 0x0000040000047882 */ /* 0x000fe20000000000 */
[C---:B------:R-:W-:Y:S01]  /*0470*/  VIADD R16, R22.reuse, 0xfffffd8f ;  /* 0xfffffd8f16107836 */ /* 0x040fe20000000000 */
[----:B------:R-:W-:Y:S01]  /*0480*/  BSSY.RECONVERGENT B0, `(.L_x_4) ;  /* 0x0000060000007945 */ /* 0x000fe20003800200 */
[----:B------:R-:W-:Y:S02]  /*0490*/  IMAD R15, R22, R15, -0xe8492df ;  /* 0xf17b6d21160f7424 */ /* 0x000fe400078e020f */
[----:B------:R-:W-:Y:S02]  /*04a0*/  IMAD R17, R16, R16, RZ ;  /* 0x0000001010117224 */ /* 0x000fe400078e02ff */
[----:B------:R-:W-:Y:S01]  /*04b0*/  IMAD.MOV.U32 R23, RZ, RZ, R3 ;  /* 0x000000ffff177224 */ /* 0x000fe200078e0003 */
[----:B-----5:R-:W-:-:S04]  /*04c0*/  IADD3 R14, P0, PT, R12, R15, RZ ;  /* 0x0000000f0c0e7210 */ /* 0x020fc80007f1e0ff */
[----:B------:R-:W-:Y:S02]  /*04d0*/  LEA.HI.X.SX32 R15, R15, R13, 0x1, P0 ;  /* 0x0000000d0f0f7211 */ /* 0x000fe400000f0eff */
[----:B------:R-:W-:Y:S01]  /*04e0*/  ISETP.NE.AND P0, PT, R25, 0x3, PT ;  /* 0x000000031900780c */ /* 0x000fe20003f05270 */
[----:B------:R-:W-:Y:S01]  /*04f0*/  IMAD.WIDE.U32 R14, R17, 0x4307a7, R14 ;  /* 0x004307a7110e7825 */ /* 0x000fe200078e000e */
[----:B0-----:R-:W-:-:S06]  /*0500*/  ULEA UR4, UR5, UR4, 0x18 ;  /* 0x0000000405047291 */ /* 0x001fcc000f8ec0ff */
[----:B------:R-:W-:-:S05]  /*0510*/  LEA R24, R21, UR4, 0x7 ;  /* 0x0000000415187c11 */ /* 0x000fca000f8e38ff */
[----:B------:R-:W-:Y:S05]  /*0520*/  @!P0 BRA `(.L_x_5) ;  /* 0x0000000400548947 */ /* 0x000fea0003800000 */
[----:B------:R-:W-:Y:S01]  /*0530*/  VIMNMX.U32 R16, PT, PT, R5, R22, !PT ;  /* 0x0000001605107248 */ /* 0x000fe20007fe0000 */
[----:B------:R-:W-:Y:S03]  /*0540*/  BSSY.RECONVERGENT B3, `(.L_x_6) ;  /* 0x000001b000037945 */ /* 0x000fe60003800200 */
[----:B------:R-:W-:Y:S02]  /*0550*/  ISETP.GT.U32.AND P0, PT, R16, 0x4e2, PT ;  /* 0x000004e21000780c */ /* 0x000fe40003f04070 */
[----:B------:R-:W-:-:S11]  /*0560*/  PRMT R16, RZ, 0x7610, R16 ;  /* 0x00007610ff107816 */ /* 0x000fd60000000010 */
[----:B------:R-:W-:Y:S05]  /*0570*/  @P0 BRA `(.L_x_7) ;  /* 0x00000000005c0947 */ /* 0x000fea0003800000 */
[C---:B------:R-:W-:Y:S02]  /*0580*/  VIADD R16, R5.reuse, 0xfffffd8f ;  /* 0xfffffd8f05107836 */ /* 0x040fe40000000000 */
[----:B------:R-:W-:Y:S02]  /*0590*/  IMAD.MOV.U32 R26, RZ, RZ, 0x5ac0db ;  /* 0x005ac0dbff1a7424 */ /* 0x000fe400078e00ff */
[----:B------:R-:W-:Y:S02]  /*05a0*/  IMAD R16, R16, R16, RZ ;  /* 0x0000001010107224 */ /* 0x000fe400078e02ff */
[----:B------:R-:W-:Y:S02]  /*05b0*/  IMAD R17, R5, R26, 0x226f2955 ;  /* 0x226f295505117424 */ /* 0x000fe400078e021a */
[----:B------:R-:W-:-:S03]  /*05c0*/  IMAD R16, R16, 0x4c1906, RZ ;  /* 0x004c190610107824 */ /* 0x000fc600078e02ff */
[----:B------:R-:W-:Y:S02]  /*05d0*/  SHF.R.S32.HI R23, RZ, 0x1f, R17 ;  /* 0x0000001fff177819 */ /* 0x000fe40000011411 */
[--C-:B------:R-:W-:Y:S02]  /*05e0*/  IADD3 R17, P0, P1, R14, R17, R16.reuse ;  /* 0x000000110e117210 */ /* 0x100fe4000791e010 */
[----:B------:R-:W-:-:S04]  /*05f0*/  SHF.R.S32.HI R16, RZ, 0x1f, R16 ;  /* 0x0000001fff107819 */ /* 0x000fc80000011410 */
[----:B------:R-:W-:Y:S02]  /*0600*/  IADD3.X R16, PT, PT, R15, R23, R16, P0, P1 ;  /* 0x000000170f107210 */ /* 0x000fe400007e2410 */
[----:B------:R-:W-:Y:S01]  /*0610*/  LOP3.LUT R23, R17, 0xe434e432, RZ, 0x3c, !PT ;  /* 0xe434e43211177812 */ /* 0x000fe200078e3cff */
[----:B------:R-:W-:Y:S01]  /*0620*/  IMAD.MOV.U32 R17, RZ, RZ, 0x0 ;  /* 0x00000000ff117424 */ /* 0x000fe200078e00ff */
[----:B------:R-:W-:-:S05]  /*0630*/  LOP3.LUT R16, R16, 0x5, RZ, 0x3c, !PT ;  /* 0x0000000510107812 */ /* 0x000fca00078e3cff */
[----:B------:R-:W-:Y:S02]  /*0640*/  IMAD R26, R16, -0x21131993, RZ ;  /* 0xdeece66d101a7824 */ /* 0x000fe400078e02ff */
[----:B------:R-:W-:Y:S02]  /*0650*/  IMAD.MOV.U32 R16, RZ, RZ, 0xb ;  /* 0x0000000bff107424 */ /* 0x000fe400078e00ff */
[C---:B------:R-:W-:Y:S02]  /*0660*/  IMAD R27, R23.reuse, 0x5, R26 ;  /* 0x00000005171b7824 */ /* 0x040fe400078e021a */
[----:B------:R-:W-:-:S04]  /*0670*/  IMAD.WIDE.U32 R16, R23, -0x21131993, R16 ;  /* 0xdeece66d17107825 */ /* 0x000fc800078e0010 */
[----:B------:R-:W-:-:S05]  /*0680*/  IMAD.IADD R17, R17, 0x1, R27 ;  /* 0x0000000111117824 */ /* 0x000fca00078e021b */
[----:B------:R-:W-:-:S04]  /*0690*/  SHF.R.U64 R16, R16, 0x11, R17 ;  /* 0x0000001110107819 */ /* 0x000fc80000001211 */
[----:B------:R-:W-:-:S05]  /*06a0*/  LOP3.LUT R16, R16, 0x7fffffff, RZ, 0xc0, !PT ;  /* 0x7fffffff10107812 */ /* 0x000fca00078ec0ff */
[----:B------:R-:W-:-:S05]  /*06b0*/  IMAD R16, R16, -0x33333333, RZ ;  /* 0xcccccccd10107824 */ /* 0x000fca00078e02ff */
[----:B------:R-:W-:-:S04]  /*06c0*/  SHF.L.W.U32.HI R16, R16, 0x1f, R16 ;  /* 0x0000001f10107819 */ /* 0x000fc80000010e10 */
[----:B------:R-:W-:-:S04]  /*06d0*/  ISETP.GE.U32.AND P0, PT, R16, 0x1999999a, PT ;  /* 0x1999999a1000780c */ /* 0x000fc80003f06070 */
[----:B------:R-:W-:-:S09]  /*06e0*/  SEL R16, RZ, 0x1, P0 ;  /* 0x00000001ff107807 */ /* 0x000fd20000000000 */
.L_x_7:
[----:B------:R-:W-:Y:S05]  /*06f0*/  BSYNC.RECONVERGENT B3 ;  /* 0x0000000000037941 */ /* 0x000fea0003800200 */
.L_x_6:
[----:B------:R-:W-:Y:S01]  /*0700*/  IMAD.IADD R26, R24, 0x1, R3 ;  /* 0x00000001181a7824 */ /* 0x000fe200078e0203 */
[----:B------:R-:W-:Y:S01]  /*0710*/  ISETP.NE.AND P0, PT, R25, RZ, PT ;  /* 0x000000ff1900720c */ /* 0x000fe20003f05270 */
[----:B------:R-:W-:-:S03]  /*0720*/  IMAD.MOV.U32 R23, RZ, RZ, R4 ;  /* 0x000000ffff177224 */ /* 0x000fc600078e0004 */
[----:B------:R0:W-:Y:S09]  /*0730*/  STS.U8 [R26], R16 ;  /* 0x000000101a007388 */ /* 0x0001f20000000000 */
[----:B------:R-:W-:Y:S05]  /*0740*/  @!P0 BRA `(.L_x_5) ;  /* 0x0000000000cc8947 */ /* 0x000fea0003800000 */
[----:B0-----:R-:W-:Y:S01]  /*0750*/  VIMNMX.U32 R16, PT, PT, R7, R22, !PT ;  /* 0x0000001607107248 */ /* 0x001fe20007fe0000 */
[----:B------:R-:W-:Y:S03]  /*0760*/  BSSY.RECONVERGENT B3, `(.L_x_8) ;  /* 0x0000014000037945 */ /* 0x000fe60003800200 */
[----:B------:R-:W-:Y:S02]  /*0770*/  ISETP.GT.U32.AND P0, PT, R16, 0x4e2, PT ;  /* 0x000004e21000780c */ /* 0x000fe40003f04070 */
[----:B------:R-:W-:-:S11]  /*0780*/  PRMT R16, RZ, 0x7610, R16 ;  /* 0x00007610ff107816 */ /* 0x000fd60000000010 */
[----:B------:R-:W-:Y:S05]  /*0790*/  @P0 BRA `(.L_x_9) ;  /* 0x0000000000400947 */ /* 0x000fea0003800000 */
[----:B------:R-:W-:Y:S01]  /*07a0*/  IADD3 R23, P0, PT, R14, R8, RZ ;  /* 0x000000080e177210 */ /* 0x000fe20007f1e0ff */
[----:B------:R-:W-:-:S03]  /*07b0*/  HFMA2 R17, -RZ, RZ, 0, 0 ;  /* 0x00000000ff117431 */ /* 0x000fc600000001ff */
[----:B------:R-:W-:Y:S01]  /*07c0*/  LOP3.LUT R23, R23, 0xe434e432, RZ, 0x3c, !PT ;  /* 0xe434e43217177812 */ /* 0x000fe200078e3cff */
[----:B------:R-:W-:-:S05]  /*07d0*/  IMAD.X R16, R15, 0x1, R11, P0 ;  /* 0x000000010f107824 */ /* 0x000fca00000e060b */
        /* <DEDUP_REMOVED lines=12> */
.L_x_9:
[----:B------:R-:W-:Y:S05]  /*08a0*/  BSYNC.RECONVERGENT B3 ;  /* 0x0000000000037941 */ /* 0x000fea0003800200 */
.L_x_8:
[----:B------:R1:W-:Y:S01]  /*08b0*/  STS.U8 [R26+UR6], R16 ;  /* 0x000000101a007988 */ /* 0x0003e20008000006 */
[----:B------:R-:W-:Y:S01]  /*08c0*/  ISETP.NE.AND P0, PT, R25, 0x1, PT ;  /* 0x000000011900780c */ /* 0x000fe20003f05270 */
[----:B------:R-:W-:Y:S02]  /*08d0*/  VIADD R25, R26, UR6 ;  /* 0x000000061a197c36 */ /* 0x000fe40008000000 */
[----:B------:R-:W-:-:S10]  /*08e0*/  IMAD.MOV.U32 R23, RZ, RZ, R20 ;  /* 0x000000ffff177224 */ /* 0x000fd400078e0014 */
[----:B-1----:R-:W-:Y:S05]  /*08f0*/  @!P0 BRA `(.L_x_5) ;  /* 0x0000000000608947 */ /* 0x002fea0003800000 */
[----:B------:R-:W-:Y:S01]  /*0900*/  VIADDMNMX.U32 R16, R7, UR6, R22, !PT ;  /* 0x0000000607107c46 */ /* 0x000fe2000f800016 */
[----:B------:R-:W-:Y:S03]  /*0910*/  BSSY.RECONVERGENT B3, `(.L_x_10) ;  /* 0x0000014000037945 */ /* 0x000fe60003800200 */
[----:B------:R-:W-:Y:S02]  /*0920*/  ISETP.GT.U32.AND P0, PT, R16, 0x4e2, PT ;  /* 0x000004e21000780c */ /* 0x000fe40003f04070 */
[----:B------:R-:W-:-:S11]  /*0930*/  PRMT R16, RZ, 0x7610, R16 ;  /* 0x00007610ff107816 */ /* 0x000fd60000000010 */
[----:B------:R-:W-:Y:S05]  /*0940*/  @P0 BRA `(.L_x_11) ;  /* 0x0000000000400947 */ /* 0x000fea0003800000 */
[----:B------:R-:W-:Y:S01]  /*0950*/  IADD3 R23, P0, PT, R14, R9, RZ ;  /* 0x000000090e177210 */ /* 0x000fe20007f1e0ff */
[----:B------:R-:W-:-:S03]  /*0960*/  IMAD.MOV.U32 R17, RZ, RZ, 0x0 ;  /* 0x00000000ff117424 */ /* 0x000fc600078e00ff */
        /* <DEDUP_REMOVED lines=14> */
.L_x_11:
[----:B------:R-:W-:Y:S05]  /*0a50*/  BSYNC.RECONVERGENT B3 ;  /* 0x0000000000037941 */ /* 0x000fea0003800200 */
.L_x_10:
[----:B------:R1:W-:Y:S01]  /*0a60*/  STS.U8 [R25+UR6], R16 ;  /* 0x0000001019007988 */ /* 0x0003e20008000006 */
[----:B------:R-:W-:-:S07]  /*0a70*/  VIADD R23, R20, UR6 ;  /* 0x0000000614177c36 */ /* 0x000fce0008000000 */
.L_x_5:
[----:B------:R-:W-:Y:S05]  /*0a80*/  BSYNC.RECONVERGENT B0 ;  /* 0x0000000000007941 */ /* 0x000fea0003800200 */
.L_x_4:
[----:B------:R-:W-:-:S13]  /*0a90*/  ISETP.GE.U32.AND P0, PT, R18, 0x3, PT ;  /* 0x000000031200780c */ /* 0x000fda0003f06070 */
[----:B------:R-:W-:Y:S05]  /*0aa0*/  @!P0 BRA `(.L_x_3) ;  /* 0x00000008000c8947 */ /* 0x000fea0003800000 */
.L_x_20:
[----:B------:R-:W-:Y:S01]  /*0ab0*/  IMAD.IADD R27, R6, 0x1, R23 ;  /* 0x00000001061b7824 */ /* 0x000fe200078e0217 */
[----:B------:R-:W-:Y:S04]  /*0ac0*/  BSSY.RECONVERGENT B0, `(.L_x_12) ;  /* 0x000001c000007945 */ /* 0x000fe80003800200 */
[----:B01----:R-:W-:-:S04]  /*0ad0*/  VIMNMX.U32 R16, PT, PT, R22, R27, !PT ;  /* 0x0000001b16107248 */ /* 0x003fc80007fe0000 */
        /* <DEDUP_REMOVED lines=8> */
[--C-:B------:R-:W-:Y:S02]  /*0b60*/  SHF.R.S32.HI R16, RZ, 0x1f, R25.reuse ;  /* 0x0000001fff107819 */ /* 0x100fe40000011419 */
[----:B------:R-:W-:Y:S02]  /*0b70*/  IADD3 R25, P0, P1, R17, R14, R25 ;  /* 0x0000000e11197210 */ /* 0x000fe4000791e019 */
[----:B------:R-:W-:Y:S02]  /*0b80*/  SHF.R.S32.HI R17, RZ, 0x1f, R17 ;  /* 0x0000001fff117819 */ /* 0x000fe40000011411 */
[----:B------:R-:W-:Y:S02]  /*0b90*/  LOP3.LUT R25, R25, 0xe434e432, RZ, 0x3c, !PT ;  /* 0xe434e43219197812 */ /* 0x000fe400078e3cff */
[----:B------:R-:W-:Y:S01]  /*0ba0*/  IADD3.X R16, PT, PT, R17, R15, R16, P0, P1 ;  /* 0x0000000f11107210 */ /* 0x000fe200007e2410 */
[----:B------:R-:W-:-:S03]  /*0bb0*/  IMAD.MOV.U32 R17, RZ, RZ, 0x0 ;  /* 0x00000000ff117424 */ /* 0x000fc600078e00ff */
[----:B------:R-:W-:-:S05]  /*0bc0*/  LOP3.LUT R16, R16, 0x5, RZ, 0x3c, !PT ;  /* 0x0000000510107812 */ /* 0x000fca00078e3cff */
[----:B------:R-:W-:Y:S02]  /*0bd0*/  IMAD R26, R16, -0x21131993, RZ ;  /* 0xdeece66d101a7824 */ /* 0x000fe400078e02ff */
[----:B------:R-:W-:Y:S02]  /*0be0*/  IMAD.MOV.U32 R16, RZ, RZ, 0xb ;  /* 0x0000000bff107424 */ /* 0x000fe400078e00ff */
[C---:B------:R-:W-:Y:S02]  /*0bf0*/  IMAD R29, R25.reuse, 0x5, R26 ;  /* 0x00000005191d7824 */ /* 0x040fe400078e021a */
[----:B------:R-:W-:-:S05]  /*0c00*/  IMAD.WIDE.U32 R16, R25, -0x21131993, R16 ;  /* 0xdeece66d19107825 */ /* 0x000fca00078e0010 */
[----:B------:R-:W-:-:S04]  /*0c10*/  IADD3 R17, PT, PT, R17, R29, RZ ;  /* 0x0000001d11117210 */ /* 0x000fc80007ffe0ff */
[----:B------:R-:W-:-:S04]  /*0c20*/  SHF.R.U64 R16, R16, 0x11, R17 ;  /* 0x0000001110107819 */ /* 0x000fc80000001211 */
[----:B------:R-:W-:-:S05]  /*0c30*/  LOP3.LUT R16, R16, 0x7fffffff, RZ, 0xc0, !PT ;  /* 0x7fffffff10107812 */ /* 0x000fca00078ec0ff */
[----:B------:R-:W-:-:S05]  /*0c40*/  IMAD R16, R16, -0x33333333, RZ ;  /* 0xcccccccd10107824 */ /* 0x000fca00078e02ff */
[----:B------:R-:W-:-:S04]  /*0c50*/  SHF.L.W.U32.HI R16, R16, 0x1f, R16 ;  /* 0x0000001f10107819 */ /* 0x000fc80000010e10 */
[----:B------:R-:W-:-:S04]  /*0c60*/  ISETP.GE.U32.AND P0, PT, R16, 0x1999999a, PT ;  /* 0x1999999a1000780c */ /* 0x000fc80003f06070 */
[----:B------:R-:W-:-:S09]  /*0c70*/  SEL R16, RZ, 0x1, P0 ;  /* 0x00000001ff107807 */ /* 0x000fd20000000000 */
.L_x_13:
[----:B------:R-:W-:Y:S05]  /*0c80*/  BSYNC.RECONVERGENT B0 ;  /* 0x0000000000007941 */ /* 0x000fea0003800200 */
.L_x_12:
[----:B------:R-:W-:Y:S01]  /*0c90*/  IMAD.IADD R25, R24, 0x1, R23 ;  /* 0x0000000118197824 */ /* 0x000fe200078e0217 */
[----:B------:R-:W-:Y:S01]  /*0ca0*/  BSSY.RECONVERGENT B0, `(.L_x_14) ;  /* 0x000001e000007945 */ /* 0x000fe20003800200 */
[----:B------:R-:W-:-:S03]  /*0cb0*/  VIADD R27, R27, UR6 ;  /* 0x000000061b1b7c36 */ /* 0x000fc60008000000 */
[----:B------:R0:W-:Y:S02]  /*0cc0*/  STS.U8 [R25], R16 ;  /* 0x0000001019007388 */ /* 0x0001e40000000000 */
[----:B------:R-:W-:-:S04]  /*0cd0*/  VIMNMX.U32 R17, PT, PT, R22, R27, !PT ;  /* 0x0000001b16117248 */ /* 0x000fc80007fe0000 */
[----:B------:R-:W-:Y:S02]  /*0ce0*/  ISETP.GT.U32.AND P0, PT, R17, 0x4e2, PT ;  /* 0x000004e21100780c */ /* 0x000fe40003f04070 */
[----:B------:R-:W-:-:S11]  /*0cf0*/  PRMT R17, RZ, 0x7610, R17 ;  /* 0x00007610ff117816 */ /* 0x000fd60000000011 */
[----:B0-----:R-:W-:Y:S05]  /*0d00*/  @P0 BRA `(.L_x_15) ;  /* 0x00000000005c0947 */ /* 0x001fea0003800000 */
        /* <DEDUP_REMOVED lines=8> */
[----:B------:R-:W-:Y:S01]  /*0d90*/  LOP3.LUT R26, R16, 0xe434e432, RZ, 0x3c, !PT ;  /* 0xe434e432101a7812 */ /* 0x000fe200078e3cff */
[----:B------:R-:W-:Y:S01]  /*0da0*/  IMAD.MOV.U32 R16, RZ, RZ, 0xb ;  /* 0x0000000bff107424 */ /* 0x000fe200078e00ff */
[----:B------:R-:W-:-:S04]  /*0db0*/  IADD3.X R17, PT, PT, R17, R15, R28, P0, P1 ;  /* 0x0000000f11117210 */ /* 0x000fc800007e241c */
        /* <DEDUP_REMOVED lines=12> */
.L_x_15:
[----:B------:R-:W-:Y:S05]  /*0e80*/  BSYNC.RECONVERGENT B0 ;  /* 0x0000000000007941 */ /* 0x000fea0003800200 */
.L_x_14:
[----:B------:R-:W-:Y:S01]  /*0e90*/  VIADD R27, R27, UR6 ;  /* 0x000000061b1b7c36 */ /* 0x000fe20008000000 */
[----:B------:R0:W-:Y:S01]  /*0ea0*/  STS.U8 [R25+UR6], R17 ;  /* 0x0000001119007988 */ /* 0x0001e20008000006 */
[----:B------:R-:W-:Y:S01]  /*0eb0*/  BSSY.RECONVERGENT B0, `(.L_x_16) ;  /* 0x000001d000007945 */ /* 0x000fe20003800200 */
[----:B------:R-:W-:Y:S02]  /*0ec0*/  VIADD R26, R25, UR6 ;  /* 0x00000006191a7c36 */ /* 0x000fe40008000000 */
        /* <DEDUP_REMOVED lines=27> */
.L_x_17:
[----:B------:R-:W-:Y:S05]  /*1080*/  BSYNC.RECONVERGENT B0 ;  /* 0x0000000000007941 */ /* 0x000fea0003800200 */
.L_x_16:
        /* <DEDUP_REMOVED lines=31> */
.L_x_19:
[----:B------:R-:W-:Y:S05]  /*1280*/  BSYNC.RECONVERGENT B0 ;  /* 0x0000000000007941 */ /* 0x000fea0003800200 */
.L_x_18:
[----:B------:R-:W0:Y:S01]  /*1290*/  LDC R16, c[0x0][0x360] ;  /* 0x0000d800ff107b82 */ /* 0x000e220000000800 */
[----:B------:R2:W-:Y:S01]  /*12a0*/  STS.U8 [R25+UR6], R17 ;  /* 0x0000001119007988 */ /* 0x0005e20008000006 */
[----:B0-----:R-:W-:-:S05]  /*12b0*/  IMAD R23, R16, 0x4, R23 ;  /* 0x0000000410177824 */ /* 0x001fca00078e0217 */
[----:B------:R-:W-:-:S13]  /*12c0*/  ISETP.GE.U32.AND P0, PT, R23, 0x79, PT ;  /* 0x000000791700780c */ /* 0x000fda0003f06070 */
[----:B--2---:R-:W-:Y:S05]  /*12d0*/  @!P0 BRA `(.L_x_20) ;  /* 0xfffffff400f48947 */ /* 0x004fea000383ffff */
.L_x_3:
[----:B------:R-:W-:Y:S05]  /*12e0*/  BSYNC.RECONVERGENT B1 ;  /* 0x0000000000017941 */ /* 0x000fea0003800200 */
.L_x_2:
[----:B------:R-:W2:Y:S02]  /*12f0*/  LDCU UR4, c[0x0][0x364] ;  /* 0x00006c80ff0477ac */ /* 0x000ea40008000800 */
[----:B--2---:R-:W-:-:S05]  /*1300*/  VIADD R21, R21, UR4 ;  /* 0x0000000415157c36 */ /* 0x004fca0008000000 */
[----:B------:R-:W-:-:S13]  /*1310*/  ISETP.GE.U32.AND P0, PT, R21, 0x79, PT ;  /* 0x000000791500780c */ /* 0x000fda0003f06070 */
[----:B------:R-:W-:Y:S05]  /*1320*/  @!P0 BRA `(.L_x_21) ;  /* 0xfffffff000308947 */ /* 0x000fea000383ffff */
.L_x_1:
[----:B------:R-:W-:Y:S05]  /*1330*/  BSYNC.RECONVERGENT B2 ;  /* 0x0000000000027941 */ /* 0x000fea0003800200 */
.L_x_0:
[----:B------:R-:W-:Y:S01]  /*1340*/  BAR.SYNC.DEFER_BLOCKING 0x0 ;  /* 0x0000000000007b1d */ /* 0x000fe20000010000 */
[----:B------:R-:W-:Y:S01]  /*1350*/  ISETP.GT.U32.AND P0, PT, R2, 0x68, PT ;  /* 0x000000680200780c */ /* 0x000fe20003f04070 */
[----:B------:R-:W-:-:S04]  /*1360*/  IMAD.MOV.U32 R4, RZ, RZ, RZ ;  /* 0x000000ffff047224 */ /* 0x000fc800078e00ff */
[----:B------:R-:W-:Y:S08]  /*1370*/  BSSY.RECONVERGENT B0, `(.L_x_22) ;  /* 0x0000061000007945 */ /* 0x000ff00003800200 */
[----:B------:R-:W-:Y:S05]  /*1380*/  @P0 BRA `(.L_x_23) ;  /* 0x00000004007c0947 */ /* 0x000fea0003800000 */
[----:B------:R-:W2:Y:S01]  /*1390*/  LDC R5, c[0x0][0x364] ;  /* 0x0000d900ff057b82 */ /* 0x000ea20000000800 */
[----:B------:R-:W-:-:S07]  /*13a0*/  IMAD.MOV.U32 R4, RZ, RZ, RZ ;  /* 0x000000ffff047224 */ /* 0x000fce00078e00ff */
.L_x_28:
[----:B------:R-:W-:Y:S01]  /*13b0*/  ISETP.GT.U32.AND P0, PT, R3, 0x68, PT ;  /* 0x000000680300780c */ /* 0x000fe20003f04070 */
[----:B------:R-:W-:-:S12]  /*13c0*/  BSSY.RECONVERGENT B1, `(.L_x_24) ;  /* 0x0000058000017945 */ /* 0x000fd80003800200 */
[----:B------:R-:W-:Y:S05]  /*13d0*/  @P0 BRA `(.L_x_25) ;  /* 0x0000000400580947 */ /* 0x000fea0003800000 */
[----:B------:R-:W3:Y:S01]  /*13e0*/  S2UR UR5, SR_CgaCtaId ;  /* 0x00000000000579c3 */ /* 0x000ee20000008800 */
[----:B------:R-:W-:Y:S01]  /*13f0*/  UMOV UR4, 0x400 ;  /* 0x0000040000047882 */ /* 0x000fe20000000000 */
[----:B------:R-:W-:Y:S01]  /*1400*/  IMAD.MOV.U32 R6, RZ, RZ, R3 ;  /* 0x000000ffff067224 */ /* 0x000fe200078e0003 */
[----:B---3--:R-:W-:-:S06]  /*1410*/  ULEA UR4, UR5, UR4, 0x18 ;  /* 0x0000000405047291 */ /* 0x008fcc000f8ec0ff */
[----:B------:R-:W-:-:S05]  /*1420*/  LEA R7, R2, UR4, 0x7 ;  /* 0x0000000402077c11 */ /* 0x000fca000f8e38ff */
[----:B------:R-:W-:-:S07]  /*1430*/  VIADD R7, R7, 0x8 ;  /* 0x0000000807077836 */ /* 0x000fce0000000000 */
.L_x_27:
[----:B------:R-:W-:Y:S01]  /*1440*/  IADD3 R10, PT, PT, R7, R6, RZ ;  /* 0x00000006070a7210 */ /* 0x000fe20007ffe0ff */
[----:B------:R-:W-:Y:S01]  /*1450*/  VIADD R6, R6, UR6 ;  /* 0x0000000606067c36 */ /* 0x000fe20008000000 */
[----:B------:R-:W-:Y:S01]  /*1460*/  CS2R R8, SRZ ;  /* 0x0000000000087805 */ /* 0x000fe2000001ff00 */
[----:B------:R-:W-:-:S03]  /*1470*/  IMAD.MOV.U32 R11, RZ, RZ, 0x8 ;  /* 0x00000008ff0b7424 */ /* 0x000fc600078e00ff */
[----:B------:R-:W-:-:S13]  /*1480*/  ISETP.GE.U32.AND P0, PT, R6, 0x69, PT ;  /* 0x000000690600780c */ /* 0x000fda0003f06070 */
.L_x_26:
[----:B01----:R-:W0:Y:S01]  /*1490*/  LDC.U8 R16, c[0x3][R11+-0x8] ;  /* 0x00fffe000b107b82 */ /* 0x003e220000000000 */
[----:B------:R-:W-:-:S07]  /*14a0*/  VIADD R8, R8, 0x1 ;  /* 0x0000000108087836 */ /* 0x000fce0000000000 */
[----:B-----5:R-:W1:Y:S08]  /*14b0*/  LDC.U8 R12, c[0x3][R11+-0x7] ;  /* 0x00fffe400b0c7b82 */ /* 0x020e700000000000 */
[----:B------:R-:W3:Y:S08]  /*14c0*/  LDC.U8 R13, c[0x3][R11+-0x6] ;  /* 0x00fffe800b0d7b82 */ /* 0x000ef00000000000 */
[----:B------:R-:W4:Y:S01]  /*14d0*/  LDC.U8 R14, c[0x3][R11+-0x5] ;  /* 0x00fffec00b0e7b82 */ /* 0x000f220000000000 */
[----:B0-----:R-:W-:-:S07]  /*14e0*/  ISETP.NE.AND P1, PT, R16, RZ, PT ;  /* 0x000000ff1000720c */ /* 0x001fce0003f25270 */
[----:B------:R-:W0:Y:S01]  /*14f0*/  LDC.U8 R15, c[0x3][R11+-0x4] ;  /* 0x00ffff000b0f7b82 */ /* 0x000e220000000000 */
[----:B-1----:R-:W-:-:S05]  /*1500*/  ISETP.NE.AND P2, PT, R12, RZ, PT ;  /* 0x000000ff0c00720c */ /* 0x002fca0003f45270 */
[----:B------:R-:W1:Y:S01]  /*1510*/  @P1 LDS.U8 R12, [R10+-0x8] ;  /* 0xfffff8000a0c1984 */ /* 0x000e620000000000 */
[----:B---3--:R-:W-:Y:S01]  /*1520*/  ISETP.NE.AND P3, PT, R13, RZ, PT ;  /* 0x000000ff0d00720c */ /* 0x008fe20003f65270 */
[----:B------:R-:W3:Y:S01]  /*1530*/  LDC.U8 R17, c[0x3][R11+-0x1] ;  /* 0x00ffffc00b117b82 */ /* 0x000ee20000000000 */
[----:B----4-:R-:W-:-:S07]  /*1540*/  ISETP.NE.AND P4, PT, R14, RZ, PT ;  /* 0x000000ff0e00720c */ /* 0x010fce0003f85270 */
[----:B------:R-:W4:Y:S01]  /*1550*/  LDC.U8 R13, c[0x3][R11+-0x3] ;  /* 0x00ffff400b0d7b82 */ /* 0x000f220000000000 */
[----:B------:R-:W2:Y:S04]  /*1560*/  @P2 LDS.U8 R14, [R10+-0x7] ;  /* 0xfffff9000a0e2984 */ /* 0x000ea80000000000 */
[----:B------:R-:W3:Y:S01]  /*1570*/  @P3 LDS.U8 R16, [R10+-0x6] ;  /* 0xfffffa000a103984 */ /* 0x000ee20000000000 */
[----:B0-----:R-:W-:Y:S02]  /*1580*/  ISETP.NE.AND P5, PT, R15, RZ, PT ;  /* 0x000000ff0f00720c */ /* 0x001fe40003fa5270 */
[----:B------:R-:W0:Y:S01]  /*1590*/  LDC.U8 R19, c[0x3][R11] ;  /* 0x00c000000b137b82 */ /* 0x000e220000000000 */
[----:B------:R-:W0:Y:S07]  /*15a0*/  @P4 LDS.U8 R18, [R10+-0x5] ;  /* 0xfffffb000a124984 */ /* 0x000e2e0000000000 */
[----:B------:R-:W2:Y:S03]  /*15b0*/  LDC.U8 R15, c[0x3][R11+-0x2] ;  /* 0x00ffff800b0f7b82 */ /* 0x000ea60000000000 */
[----:B------:R-:W0:Y:S05]  /*15c0*/  @P5 LDS.U8 R20, [R10+-0x4] ;  /* 0xfffffc000a145984 */ /* 0x000e2a0000000000 */
[----:B------:R-:W0:Y:S01]  /*15d0*/  LDC.U8 R21, c[0x3][R11+0x1] ;  /* 0x00c000400b157b82 */ /* 0x000e220000000000 */
[----:B----4-:R-:W-:Y:S01]  /*15e0*/  ISETP.NE.AND P6, PT, R13, RZ, PT ;  /* 0x000000ff0d00720c */ /* 0x010fe20003fc5270 */
[----:B-1----:R-:W-:-:S06]  /*15f0*/  @P1 IMAD.IADD R9, R9, 0x1, R12 ;  /* 0x0000000109091824 */ /* 0x002fcc00078e020c */
[----:B------:R-:W1:Y:S06]  /*1600*/  LDC.U8 R22, c[0x3][R11+0x2] ;  /* 0x00c000800b167b82 */ /* 0x000e6c0000000000 */
[----:B------:R-:W4:Y:S01]  /*1610*/  @P6 LDS.U8 R12, [R10+-0x3] ;  /* 0xfffffd000a0c6984 */ /* 0x000f220000000000 */
[----:B--2---:R-:W-:Y:S01]  /*1620*/  ISETP.NE.AND P1, PT, R15, RZ, PT ;  /* 0x000000ff0f00720c */ /* 0x004fe20003f25270 */
[----:B------:R-:W-:Y:S01]  /*1630*/  @P2 IMAD.IADD R9, R9, 0x1, R14 ;  /* 0x0000000109092824 */ /* 0x000fe200078e020e */
[----:B---3--:R-:W-:Y:S01]  /*1640*/  ISETP.NE.AND P2, PT, R17, RZ, PT ;  /* 0x000000ff1100720c */ /* 0x008fe20003f45270 */
[----:B------:R-:W2:Y:S02]  /*1650*/  LDC.U8 R13, c[0x3][R11+0x3] ;  /* 0x00c000c00b0d7b82 */ /* 0x000ea40000000000 */
[----:B------:R-:W-:Y:S01]  /*1660*/  @P3 IMAD.IADD R9, R9, 0x1, R16 ;  /* 0x0000000109093824 */ /* 0x000fe200078e0210 */
[----:B0-----:R-:W-:-:S05]  /*1670*/  ISETP.NE.AND P3, PT, R19, RZ, PT ;  /* 0x000000ff1300720c */ /* 0x001fca0003f65270 */
[----:B------:R0:W3:Y:S01]  /*1680*/  LDC.U8 R15, c[0x3][R11+0x4] ;  /* 0x00c001000b0f7b82 */ /* 0x0000e20000000000 */
[----:B------:R-:W-:Y:S01]  /*1690*/  @P4 IMAD.IADD R9, R9, 0x1, R18 ;  /* 0x0000000109094824 */ /* 0x000fe200078e0212 */
[----:B------:R-:W-:Y:S01]  /*16a0*/  ISETP.NE.AND P4, PT, R21, RZ, PT ;  /* 0x000000ff1500720c */ /* 0x000fe20003f85270 */
[----:B------:R-:W0:Y:S04]  /*16b0*/  @P1 LDS.U8 R14, [R10+-0x2] ;  /* 0xfffffe000a0e1984 */ /* 0x000e280000000000 */
[----:B------:R-:W3:Y:S01]  /*16c0*/  @P2 LDS.U8 R16, [R10+-0x1] ;  /* 0xffffff000a102984 */ /* 0x000ee20000000000 */
[----:B------:R0:W3:Y:S01]  /*16d0*/  LDC.U8 R17, c[0x3][R11+0x5] ;  /* 0x00c001400b117b82 */ /* 0x0000e20000000000 */
[----:B------:R-:W-:Y:S01]  /*16e0*/  @P5 IMAD.IADD R9, R9, 0x1, R20 ;  /* 0x0000000109095824 */ /* 0x000fe200078e0214 */
[----:B-1----:R-:W-:Y:S01]  /*16f0*/  ISETP.NE.AND P5, PT, R22, RZ, PT ;  /* 0x000000ff1600720c */ /* 0x002fe20003fa5270 */
[----:B------:R-:W1:Y:S04]  /*1700*/  @P3 LDS.U8 R18, [R10] ;  /* 0x000000000a123984 */ /* 0x000e680000000000 */
[----:B------:R-:W1:Y:S01]  /*1710*/  @P4 LDS.U8 R20, [R10+0x1] ;  /* 0x000001000a144984 */ /* 0x000e620000000000 */
[----:B------:R0:W1:Y:S07]  /*1720*/  LDC.U8 R19, c[0x3][R11+0x6] ;  /* 0x00c001800b137b82 */ /* 0x00006e0000000000 */
[----:B------:R-:W1:Y:S01]  /*1730*/  @P5 LDS.U8 R22, [R10+0x2] ;  /* 0x000002000a165984 */ /* 0x000e620000000000 */
[----:B------:R0:W1:Y:S01]  /*1740*/  LDC.U8 R21, c[0x3][R11+0x7] ;  /* 0x00c001c00b157b82 */ /* 0x0000620000000000 */
[----:B----4-:R-:W-:Y:S01]  /*1750*/  @P6 IMAD.IADD R9, R9, 0x1, R12 ;  /* 0x0000000109096824 */ /* 0x010fe200078e020c */
[----:B--2---:R-:W-:-:S06]  /*1760*/  ISETP.NE.AND P6, PT, R13, RZ, PT ;  /* 0x000000ff0d00720c */ /* 0x004fcc0003fc5270 */
[----:B------:R0:W2:Y:S02]  /*1770*/  LDC.U8 R23, c[0x3][R11+0x8] ;  /* 0x00c002000b177b82 */ /* 0x0000a40000000000 */
[----:B0-----:R-:W-:-:S05]  /*1780*/  VIADD R11, R11, 0x11 ;  /* 0x000000110b0b7836 */ /* 0x001fca0000000000 */
[----:B------:R-:W0:Y:S01]  /*1790*/  @P6 LDS.U8 R12, [R10+0x3] ;  /* 0x000003000a0c6984 */ /* 0x000e220000000000 */
[----:B------:R-:W-:Y:S01]  /*17a0*/  @P1 IMAD.IADD R9, R9, 0x1, R14 ;  /* 0x0000000109091824 */ /* 0x000fe200078e020e */
[----:B---3--:R-:W-:-:S03]  /*17b0*/  ISETP.NE.AND P1, PT, R15, RZ, PT ;  /* 0x000000ff0f00720c */ /* 0x008fc60003f25270 */
[----:B------:R-:W-:Y:S01]  /*17c0*/  @P2 IMAD.IADD R9, R9, 0x1, R16 ;  /* 0x0000000109092824 */ /* 0x000fe200078e0210 */
[----:B------:R-:W-:-:S03]  /*17d0*/  ISETP.NE.AND P2, PT, R17, RZ, PT ;  /* 0x000000ff1100720c */ /* 0x000fc60003f45270 */
[----:B-1----:R-:W-:Y:S01]  /*17e0*/  @P3 IMAD.IADD R9, R9, 0x1, R18 ;  /* 0x0000000109093824 */ /* 0x002fe200078e0212 */
[----:B------:R-:W-:-:S03]  /*17f0*/  ISETP.NE.AND P3, PT, R19, RZ, PT ;  /* 0x000000ff1300720c */ /* 0x000fc60003f65270 */
[----:B------:R-:W-:Y:S01]  /*1800*/  @P4 IMAD.IADD R9, R9, 0x1, R20 ;  /* 0x0000000109094824 */ /* 0x000fe200078e0214 */
[----:B------:R-:W-:Y:S01]  /*1810*/  ISETP.NE.AND P4, PT, R21, RZ, PT ;  /* 0x000000ff1500720c */ /* 0x000fe20003f85270 */
[----:B------:R-:W1:Y:S04]  /*1820*/  @P1 LDS.U8 R14, [R10+0x4] ;  /* 0x000004000a0e1984 */ /* 0x000e680000000000 */
[----:B------:R-:W3:Y:S01]  /*1830*/  @P2 LDS.U8 R16, [R10+0x5] ;  /* 0x000005000a102984 */ /* 0x000ee20000000000 */
[----:B------:R-:W-:Y:S01]  /*1840*/  @P5 IMAD.IADD R9, R9, 0x1, R22 ;  /* 0x0000000109095824 */ /* 0x000fe200078e0216 */
[----:B--2---:R-:W-:Y:S02]  /*1850*/  ISETP.NE.AND P5, PT, R23, RZ, PT ;  /* 0x000000ff1700720c */ /* 0x004fe40003fa5270 */
[----:B------:R-:W2:Y:S04]  /*1860*/  @P3 LDS.U8 R18, [R10+0x6] ;  /* 0x000006000a123984 */ /* 0x000ea80000000000 */
[----:B------:R-:W4:Y:S07]  /*1870*/  @P4 LDS.U8 R20, [R10+0x7] ;  /* 0x000007000a144984 */ /* 0x000f2e0000000000 */
[----:B------:R1:W4:Y:S01]  /*1880*/  @P5 LDS.U8 R22, [R10+0x8] ;  /* 0x000008000a165984 */ /* 0x0003220000000000 */
[----:B0-----:R-:W-:Y:S01]  /*1890*/  @P6 IADD3 R9, PT, PT, R9, R12, RZ ;  /* 0x0000000c09096210 */ /* 0x001fe20007ffe0ff */
[----:B-1----:R-:W-:-:S04]  /*18a0*/  VIADD R10, R10, 0x80 ;  /* 0x000000800a0a7836 */ /* 0x002fc80000000000 */
[----:B------:R-:W-:Y:S01]  /*18b0*/  @P1 IMAD.IADD R9, R9, 0x1, R14 ;  /* 0x0000000109091824 */ /* 0x000fe200078e020e */
[----:B------:R-:W-:-:S03]  /*18c0*/  ISETP.NE.AND P1, PT, R8, 0x11, PT ;  /* 0x000000110800780c */ /* 0x000fc60003f25270 */
[----:B---3--:R-:W-:-:S04]  /*18d0*/  @P2 IMAD.IADD R9, R9, 0x1, R16 ;  /* 0x0000000109092824 */ /* 0x008fc800078e0210 */
[----:B--2---:R-:W-:-:S04]  /*18e0*/  @P3 IMAD.IADD R9, R9, 0x1, R18 ;  /* 0x0000000109093824 */ /* 0x004fc800078e0212 */
[----:B----4-:R-:W-:-:S04]  /*18f0*/  @P4 IMAD.IADD R9, R9, 0x1, R20 ;  /* 0x0000000109094824 */ /* 0x010fc800078e0214 */
[----:B------:R-:W-:Y:S01]  /*1900*/  @P5 IMAD.IADD R9, R9, 0x1, R22 ;  /* 0x0000000109095824 */ /* 0x000fe200078e0216 */
[----:B------:R-:W-:Y:S06]  /*1910*/  @P1 BRA `(.L_x_26) ;  /* 0xfffffff800dc1947 */ /* 0x000fec000383ffff */
[----:B------:R-:W-:Y:S01]  /*1920*/  VIMNMX R4, PT, PT, R9, R4, !PT ;  /* 0x0000000409047248 */ /* 0x000fe20007fe0100 */
[----:B------:R-:W-:Y:S06]  /*1930*/  @!P0 BRA `(.L_x_27) ;  /* 0xfffffff800c08947 */ /* 0x000fec000383ffff */
.L_x_25:
[----:B------:R-:W-:Y:S05]  /*1940*/  BSYNC.RECONVERGENT B1 ;  /* 0x0000000000017941 */ /* 0x000fea0003800200 */
.L_x_24:
[----:B--2---:R-:W-:-:S05]  /*1950*/  IMAD.IADD R2, R5, 0x1, R2 ;  /* 0x0000000105027824 */ /* 0x004fca00078e0202 */
[----:B------:R-:W-:-:S13]  /*1960*/  ISETP.GE.U32.AND P0, PT, R2, 0x69, PT ;  /* 0x000000690200780c */ /* 0x000fda0003f06070 */
[----:B------:R-:W-:Y:S05]  /*1970*/  @!P0 BRA `(.L_x_28) ;  /* 0xfffffff8008c8947 */ /* 0x000fea000383ffff */
.L_x_23:
[----:B------:R-:W-:Y:S05]  /*1980*/  BSYNC.RECONVERGENT B0 ;  /* 0x0000000000007941 */ /* 0x000fea0003800200 */
.L_x_22:
[----:B------:R-:W2:Y:S01]  /*1990*/  S2R R2, SR_TID.X ;  /* 0x0000000000027919 */ /* 0x000ea20000002100 */
[----:B------:R-:W3:Y:S01]  /*19a0*/  S2UR UR5, SR_CgaCtaId ;  /* 0x00000000000579c3 */ /* 0x000ee20000008800 */
[----:B------:R-:W-:Y:S01]  /*19b0*/  UMOV UR4, 0x400 ;  /* 0x0000040000047882 */ /* 0x000fe20000000000 */
[----:B------:R-:W2:Y:S01]  /*19c0*/  S2R R3, SR_TID.Y ;  /* 0x0000000000037919 */ /* 0x000ea20000002200 */
[----:B------:R-:W-:-:S04]  /*19d0*/  UIADD3 UR4, UPT, UPT, UR4, 0x3c80, URZ ;  /* 0x00003c8004047890 */ /* 0x000fc8000fffe0ff */
[----:B---3--:R-:W-:Y:S01]  /*19e0*/  ULEA UR4, UR5, UR4, 0x18 ;  /* 0x0000000405047291 */ /* 0x008fe2000f8ec0ff */
[----:B------:R-:W3:Y:S01]  /*19f0*/  LDCU UR5, c[0x0][0x364] ;  /* 0x00006c80ff0577ac */ /* 0x000ee20008000800 */
[----:B--2---:R-:W-:-:S05]  /*1a00*/  IMAD R7, R3, UR6, R2 ;  /* 0x0000000603077c24 */ /* 0x004fca000f8e0202 */
[----:B------:R-:W-:Y:S01]  /*1a10*/  LEA R3, R7, UR4, 0x2 ;  /* 0x0000000407037c11 */ /* 0x000fe2000f8e10ff */
[----:B---3--:R-:W-:-:S04]  /*1a20*/  UIMAD UR4, UR6, UR5, URZ ;  /* 0x00000005060472a4 */ /* 0x008fc8000f8e02ff */
[----:B------:R2:W-:Y:S01]  /*1a30*/  STS [R3], R4 ;  /* 0x0000000403007388 */ /* 0x0005e20000000800 */
[----:B------:R-:W-:Y:S01]  /*1a40*/  UISETP.GE.U32.AND UP0, UPT, UR4, 0x2, UPT ;  /* 0x000000020400788c */ /* 0x000fe2000bf06070 */
[----:B------:R-:W-:Y:S08]  /*1a50*/  BAR.SYNC.DEFER_BLOCKING 0x0 ;  /* 0x0000000000007b1d */ /* 0x000ff00000010000 */
[----:B--2---:R-:W-:Y:S05]  /*1a60*/  BRA.U !UP0, `(.L_x_29) ;  /* 0x00000001083c7547 */ /* 0x004fea000b800000 */
[----:B------:R-:W-:-:S07]  /*1a70*/  IMAD.U32 R2, RZ, RZ, UR4 ;  /* 0x00000004ff027e24 */ /* 0x000fce000f8e00ff */
.L_x_32:
[--C-:B------:R-:W-:Y:S01]  /*1a80*/  IMAD.MOV.U32 R6, RZ, RZ, R2.reuse ;  /* 0x000000ffff067224 */ /* 0x100fe200078e0002 */
[----:B------:R-:W-:Y:S01]  /*1a90*/  SHF.R.U32.HI R2, RZ, 0x1, R2 ;  /* 0x00000001ff027819 */ /* 0x000fe20000011602 */
[----:B------:R-:W-:Y:S03]  /*1aa0*/  BSSY.RECONVERGENT B0, `(.L_x_30) ;  /* 0x0000008000007945 */ /* 0x000fe60003800200 */
[----:B------:R-:W-:-:S13]  /*1ab0*/  ISETP.GE.U32.AND P0, PT, R7, R2, PT ;  /* 0x000000020700720c */ /* 0x000fda0003f06070 */
[----:B--2---:R-:W-:Y:S05]  /*1ac0*/  @P0 BRA `(.L_x_31) ;  /* 0x0000000000140947 */ /* 0x004fea0003800000 */
[----:B------:R-:W-:Y:S01]  /*1ad0*/  IMAD R4, R2, 0x4, R3 ;  /* 0x0000000402047824 */ /* 0x000fe200078e0203 */
[----:B------:R-:W-:Y:S05]  /*1ae0*/  LDS R5, [R3] ;  /* 0x0000000003057984 */ /* 0x000fea0000000800 */
[----:B------:R-:W2:Y:S02]  /*1af0*/  LDS R4, [R4] ;  /* 0x0000000004047984 */ /* 0x000ea40000000800 */
[----:B--2---:R-:W-:-:S13]  /*1b00*/  ISETP.GT.AND P0, PT, R4, R5, PT ;  /* 0x000000050400720c */ /* 0x004fda0003f04270 */
[----:B------:R2:W-:Y:S02]  /*1b10*/  @P0 STS [R3], R4 ;  /* 0x0000000403000388 */ /* 0x0005e40000000800 */
.L_x_31:
[----:B------:R-:W-:Y:S05]  /*1b20*/  BSYNC.RECONVERGENT B0 ;  /* 0x0000000000007941 */ /* 0x000fea0003800200 */
.L_x_30:
[----:B------:R-:W-:Y:S01]  /*1b30*/  BAR.SYNC.DEFER_BLOCKING 0x0 ;  /* 0x0000000000007b1d */ /* 0x000fe20000010000 */
[----:B------:R-:W-:-:S13]  /*1b40*/  ISETP.GT.U32.AND P0, PT, R6, 0x3, PT ;  /* 0x000000030600780c */ /* 0x000fda0003f04070 */
[----:B------:R-:W-:Y:S05]  /*1b50*/  @P0 BRA `(.L_x_32) ;  /* 0xfffffffc00c80947 */ /* 0x000fea000383ffff */
.L_x_29:
[----:B------:R-:W-:-:S13]  /*1b60*/  ISETP.NE.AND P0, PT, R7, RZ, PT ;  /* 0x000000ff0700720c */ /* 0x000fda0003f05270 */
[----:B------:R-:W-:Y:S05]  /*1b70*/  @P0 EXIT ;  /* 0x000000000000094d */ /* 0x000fea0003800000 */
[----:B------:R-:W3:Y:S01]  /*1b80*/  S2UR UR5, SR_CgaCtaId ;  /* 0x00000000000579c3 */ /* 0x000ee20000008800 */
[----:B------:R-:W-:-:S07]  /*1b90*/  UMOV UR4, 0x400 ;  /* 0x0000040000047882 */ /* 0x000fce0000000000 */
[----:B--2---:R-:W2:Y:S01]  /*1ba0*/  LDC.64 R2, c[0x0][0x388] ;  /* 0x0000e200ff027b82 */ /* 0x004ea20000000a00 */
[----:B---3--:R-:W-:Y:S01]  /*1bb0*/  ULEA UR4, UR5, UR4, 0x18 ;  /* 0x0000000405047291 */ /* 0x008fe2000f8ec0ff */
[----:B--2---:R-:W-:-:S08]  /*1bc0*/  IMAD.WIDE.U32 R2, R0, 0x4, R2 ;  /* 0x0000000400027825 */ /* 0x004fd000078e0002 */
[----:B------:R-:W2:Y:S04]  /*1bd0*/  LDS R5, [UR4+0x3c80] ;  /* 0x003c8004ff057984 */ /* 0x000ea80008000800 */
[----:B--2---:R-:W-:Y:S01]  /*1be0*/  REDG.E.MAX.S32.STRONG.GPU desc[UR8][R2.64], R5 ;  /* 0x000000050200798e */ /* 0x004fe2000d12e308 */
[----:B------:R-:W-:Y:S05]  /*1bf0*/  EXIT ;  /* 0x000000000000794d */ /* 0x000fea0003800000 */
.L_x_33:
[----:B------:R-:W-:-:S00]  /*1c00*/  BRA `(.L_x_33) ;  /* 0xfffffffc00fc7947 */ /* 0x000fc0000383ffff */
[----:B------:R-:W-:-:S00]  /*1c10*/  NOP ;  /* 0x0000000000007918 */ /* 0x000fc00000000000 */
        /* <DEDUP_REMOVED lines=14> */
.L_x_34:


//--------------------- .nv.shared._Z18process_tile_batchPKlPii --------------------------
	.section	.nv.shared._Z18process_tile_batchPKlPii,"aw",@nobits
	.sectionflags	@""
	.align	4
.nv.shared._Z18process_tile_batchPKlPii:
	.zero		17536


//--------------------- .nv.shared.reserved.0     --------------------------
	.section	.nv.shared.reserved.0,"aw",@nobits
	.weak		__nv_reservedSMEM_offset_0_alias
	.size		__nv_reservedSMEM_offset_0_alias, 0, 64
	.other		__nv_reservedSMEM_offset_0_alias,@"STO_CUDA_RESERVED_SHARED STV_DEFAULT"
__nv_reservedSMEM_offset_0_alias:
	.zero		0
	.zero		64


//--------------------- .nv.constant0._Z18process_tile_batchPKlPii --------------------------
	.section	.nv.constant0._Z18process_tile_batchPKlPii,"a",@progbits
	.sectionflags	@""
	.align	4
.nv.constant0._Z18process_tile_batchPKlPii:
	.zero		916


//--------------------- SYMBOLS --------------------------

	.type		.nv.reservedSmem.offset0,@object
	.size		.nv.reservedSmem.offset0,0x4
	.type		.nv.reservedSmem.cap,@object
	.size		.nv.reservedSmem.cap,0x4
